// auto-generated by cutlass_sweep.gemm — config: {"arch": "sm_100", "cluster_m": 2, "cluster_n": 2, "dtype": "fp16", "stages": 0, "tile_k": 64, "tile_m": 64, "tile_n": 64}
#include "cutlass/cutlass.h"
#include "cutlass/gemm/collective/collective_builder.hpp"
#include "cutlass/gemm/device/gemm_universal_adapter.h"
#include "cutlass/gemm/kernel/gemm_universal.hpp"
#include "cutlass/epilogue/collective/collective_builder.hpp"

using ElemA = cutlass::half_t;
using ElemB = cutlass::half_t;
using ElemCD = cutlass::half_t;
using Acc  = float;
using TileShape    = cute::Shape<cute::_64, cute::_64, cute::_64>;
using ClusterShape = cute::Shape<cute::_2, cute::_2, cute::_1>;

using CollectiveEpilogue = typename cutlass::epilogue::collective::CollectiveBuilder<
    cutlass::arch::Sm100, cutlass::arch::OpClassTensorOp,
    TileShape, ClusterShape,
    cutlass::epilogue::collective::EpilogueTileAuto,
    Acc, Acc,
    ElemCD, cutlass::layout::RowMajor, 128 / cutlass::sizeof_bits<ElemCD>::value,
    ElemCD, cutlass::layout::RowMajor, 128 / cutlass::sizeof_bits<ElemCD>::value,
    cutlass::epilogue::collective::EpilogueScheduleAuto
  >::CollectiveOp;

using CollectiveMainloop = typename cutlass::gemm::collective::CollectiveBuilder<
    cutlass::arch::Sm100, cutlass::arch::OpClassTensorOp,
    ElemA, cutlass::layout::RowMajor, 128 / cutlass::sizeof_bits<ElemA>::value,
    ElemB, cutlass::layout::ColumnMajor, 128 / cutlass::sizeof_bits<ElemB>::value,
    Acc,
    TileShape, ClusterShape,
    cutlass::gemm::collective::StageCountAutoCarveout<static_cast<int>(sizeof(typename CollectiveEpilogue::SharedStorage))>,
    cutlass::gemm::collective::KernelScheduleAuto
  >::CollectiveOp;

using GemmKernel = cutlass::gemm::kernel::GemmUniversal<
    cute::Shape<int,int,int,int>,
    CollectiveMainloop,
    CollectiveEpilogue
>;
using Gemm = cutlass::gemm::device::GemmUniversalAdapter<GemmKernel>;

// Force the device kernel symbol into the cubin without needing a host main.
auto* _anchor = &cutlass::device_kernel<GemmKernel>;


// ===== COMPILED SASS (sm_100a) =====

	.target	sm_100a

	.elftype	@"ET_EXEC"


//--------------------- .note.nv.tkinfo           --------------------------
	.section	.note.nv.tkinfo,"",@"SHT_NOTE"
	.sectionflags	@"SHF_NOTE_NV_TKINFO"
	.tkinfo
        /*0018*/ 	.word	0x00000002
        /*0030*/ 	.string	""
        /*0030*/ 	.string	"ptxas"
        /*0030*/ 	.string	"Cuda compilation tools, release 13.0, V13.0.88"
        /*0030*/ 	.string	"Build cuda_13.0.r13.0/compiler.36424714_0"
        /*0030*/ 	.string	"-arch sm_100a -m 64 "



//--------------------- .note.nv.cuinfo           --------------------------
	.section	.note.nv.cuinfo,"",@"SHT_NOTE"
	.sectionflags	@"SHF_NOTE_NV_CUINFO"
        /*0018*/ 	.short	0x0002
        /*001a*/ 	.short	0x0064
        /*001c*/ 	.short	0x0082
	.zero		2


//--------------------- .nv.info                  --------------------------
	.section	.nv.info,"",@"SHT_CUDA_INFO"
	.align	4


	//----- nvinfo : EIATTR_REGCOUNT
	.align		4
        /*0000*/ 	.byte	0x04, 0x2f
        /*0002*/ 	.short	(.L_19 - .L_18)
	.align		4
.L_18:
        /*0004*/ 	.word	index@(_ZN7cutlass13device_kernelINS_4gemm6kernel13GemmUniversalIN4cute5tupleIJiiiiEEENS1_10collective13CollectiveMmaINS1_35MainloopSm100TmaUmmaWarpSpecializedILi13ELi2ELi4ENS5_IJNS4_1CILi2EEESB_NSA_ILi1EEEEEEEENS5_IJNSA_ILi64EEESF_SF_EEENS_6half_tENS5_IJlSC_lEEESH_SI_NS4_8TiledMMAINS4_8MMA_AtomIJNS4_20SM100_MMA_F16BF16_SSISH_SH_fLi64ELi64ELNS4_4UMMA5MajorE0ELSN_0ELNSM_7ScaleInE0ELSO_0EEEEEENS4_6LayoutINS5_IJSC_SC_SC_EEENS5_IJNSA_ILi0EEEST_ST_EEEEENS5_IJNS4_10UnderscoreESW_SW_EEEEENS4_23SM90_TMA_LOAD_MULTICASTENS4_14ComposedLayoutINS4_7SwizzleILi3ELi4ELi3EEENS4_18smem_ptr_flag_bitsILi16EEENSR_INS5_IJNSA_ILi8EEESF_EEENS5_IJSF_SC_EEEEEEEvNS4_8identityESZ_S19_vS1A_EENS_8epilogue10collective18CollectiveEpilogueINS1C_23Sm100TmaWarpSpecializedILi3ELi2ELi16ELb1ELb0EEEJSG_NS5_IJNSR_ISF_SC_EENSR_INSA_ILi32EEESC_EEEEESH_SI_SH_SI_NS1C_6fusion15FusionCallbacksIS1G_NS1L_17LinearCombinationISH_fSH_fLNS_15FloatRoundStyleE2EEESG_S1K_JEEENS4_5SM1004TMEM4LOAD26SM100_TMEM_LOAD_16dp256b4xENS4_13SM90_TMA_LOADENS10_INS11_ILi2ELi4ELi3EEES14_NSR_INS5_IJS15_S1I_EEENS5_IJS1I_SC_EEEEEEENS4_17SM75_U32x4_LDSM_NENS4_14SM90_TMA_STOREES20_NS4_17SM90_U32x4_STSM_NENS4_39AutoVectorizingCopyWithAssumedAlignmentILi128EEEEEEvvEEEEvNT_6ParamsE)
        /*0008*/ 	.word	0x00000045


	//----- nvinfo : EIATTR_FRAME_SIZE
	.align		4
.L_19:
        /*000c*/ 	.byte	0x04, 0x11
        /*000e*/ 	.short	(.L_21 - .L_20)
	.align		4
.L_20:
        /*0010*/ 	.word	index@($__internal_2_$__cuda_sm10x_tcgen05_guardrail_trap_unallocated_columns_being_dealloced)
        /*0014*/ 	.word	0x00000000


	//----- nvinfo : EIATTR_FRAME_SIZE
	.align		4
.L_21:
        /*0018*/ 	.byte	0x04, 0x11
        /*001a*/ 	.short	(.L_23 - .L_22)
	.align		4
.L_22:
        /*001c*/ 	.word	index@($__internal_1_$__cuda_sm10x_tcgen05_guardrail_trap_phase_invalid_during_alloc)
        /*0020*/ 	.word	0x00000000


	//----- nvinfo : EIATTR_FRAME_SIZE
	.align		4
.L_23:
        /*0024*/ 	.byte	0x04, 0x11
        /*0026*/ 	.short	(.L_25 - .L_24)
	.align		4
.L_24:
        /*0028*/ 	.word	index@($__internal_0_$__cuda_sm10x_tcgen05_guardrail_trap_col_being_dealloced_not_returned_by_alloc)
        /*002c*/ 	.word	0x00000000


	//----- nvinfo : EIATTR_FRAME_SIZE
	.align		4
.L_25:
        /*0030*/ 	.byte	0x04, 0x11
        /*0032*/ 	.short	(.L_27 - .L_26)
	.align		4
.L_26:
        /*0034*/ 	.word	index@(_ZN7cutlass13device_kernelINS_4gemm6kernel13GemmUniversalIN4cute5tupleIJiiiiEEENS1_10collective13CollectiveMmaINS1_35MainloopSm100TmaUmmaWarpSpecializedILi13ELi2ELi4ENS5_IJNS4_1CILi2EEESB_NSA_ILi1EEEEEEEENS5_IJNSA_ILi64EEESF_SF_EEENS_6half_tENS5_IJlSC_lEEESH_SI_NS4_8TiledMMAINS4_8MMA_AtomIJNS4_20SM100_MMA_F16BF16_SSISH_SH_fLi64ELi64ELNS4_4UMMA5MajorE0ELSN_0ELNSM_7ScaleInE0ELSO_0EEEEEENS4_6LayoutINS5_IJSC_SC_SC_EEENS5_IJNSA_ILi0EEEST_ST_EEEEENS5_IJNS4_10UnderscoreESW_SW_EEEEENS4_23SM90_TMA_LOAD_MULTICASTENS4_14ComposedLayoutINS4_7SwizzleILi3ELi4ELi3EEENS4_18smem_ptr_flag_bitsILi16EEENSR_INS5_IJNSA_ILi8EEESF_EEENS5_IJSF_SC_EEEEEEEvNS4_8identityESZ_S19_vS1A_EENS_8epilogue10collective18CollectiveEpilogueINS1C_23Sm100TmaWarpSpecializedILi3ELi2ELi16ELb1ELb0EEEJSG_NS5_IJNSR_ISF_SC_EENSR_INSA_ILi32EEESC_EEEEESH_SI_SH_SI_NS1C_6fusion15FusionCallbacksIS1G_NS1L_17LinearCombinationISH_fSH_fLNS_15FloatRoundStyleE2EEESG_S1K_JEEENS4_5SM1004TMEM4LOAD26SM100_TMEM_LOAD_16dp256b4xENS4_13SM90_TMA_LOADENS10_INS11_ILi2ELi4ELi3EEES14_NSR_INS5_IJS15_S1I_EEENS5_IJS1I_SC_EEEEEEENS4_17SM75_U32x4_LDSM_NENS4_14SM90_TMA_STOREES20_NS4_17SM90_U32x4_STSM_NENS4_39AutoVectorizingCopyWithAssumedAlignmentILi128EEEEEEvvEEEEvNT_6ParamsE)
        /*0038*/ 	.word	0x00000000


	//----- nvinfo : EIATTR_MIN_STACK_SIZE
	.align		4
.L_27:
        /*003c*/ 	.byte	0x04, 0x12
        /*003e*/ 	.short	(.L_29 - .L_28)
	.align		4
.L_28:
        /*0040*/ 	.word	index@(_ZN7cutlass13device_kernelINS_4gemm6kernel13GemmUniversalIN4cute5tupleIJiiiiEEENS1_10collective13CollectiveMmaINS1_35MainloopSm100TmaUmmaWarpSpecializedILi13ELi2ELi4ENS5_IJNS4_1CILi2EEESB_NSA_ILi1EEEEEEEENS5_IJNSA_ILi64EEESF_SF_EEENS_6half_tENS5_IJlSC_lEEESH_SI_NS4_8TiledMMAINS4_8MMA_AtomIJNS4_20SM100_MMA_F16BF16_SSISH_SH_fLi64ELi64ELNS4_4UMMA5MajorE0ELSN_0ELNSM_7ScaleInE0ELSO_0EEEEEENS4_6LayoutINS5_IJSC_SC_SC_EEENS5_IJNSA_ILi0EEEST_ST_EEEEENS5_IJNS4_10UnderscoreESW_SW_EEEEENS4_23SM90_TMA_LOAD_MULTICASTENS4_14ComposedLayoutINS4_7SwizzleILi3ELi4ELi3EEENS4_18smem_ptr_flag_bitsILi16EEENSR_INS5_IJNSA_ILi8EEESF_EEENS5_IJSF_SC_EEEEEEEvNS4_8identityESZ_S19_vS1A_EENS_8epilogue10collective18CollectiveEpilogueINS1C_23Sm100TmaWarpSpecializedILi3ELi2ELi16ELb1ELb0EEEJSG_NS5_IJNSR_ISF_SC_EENSR_INSA_ILi32EEESC_EEEEESH_SI_SH_SI_NS1C_6fusion15FusionCallbacksIS1G_NS1L_17LinearCombinationISH_fSH_fLNS_15FloatRoundStyleE2EEESG_S1K_JEEENS4_5SM1004TMEM4LOAD26SM100_TMEM_LOAD_16dp256b4xENS4_13SM90_TMA_LOADENS10_INS11_ILi2ELi4ELi3EEES14_NSR_INS5_IJS15_S1I_EEENS5_IJS1I_SC_EEEEEEENS4_17SM75_U32x4_LDSM_NENS4_14SM90_TMA_STOREES20_NS4_17SM90_U32x4_STSM_NENS4_39AutoVectorizingCopyWithAssumedAlignmentILi128EEEEEEvvEEEEvNT_6ParamsE)
        /*0044*/ 	.word	0x00000000
.L_29:


//--------------------- .nv.compat                --------------------------
	.section	.nv.compat,"",@"SHT_CUDA_COMPAT_INFO"
	.align	4
        /*0000*/ 	.byte	0x02, 0x09, 0x01, 0x00, 0x02, 0x02, 0x02, 0x00, 0x02, 0x05, 0x05, 0x00, 0x03, 0x07, 0x01, 0x01
        /*0010*/ 	.byte	0x02, 0x03, 0x01, 0x00, 0x02, 0x06, 0x01, 0x00, 0x04, 0x0b, 0x08, 0x00, 0x09, 0x00, 0x00, 0x00
        /*0020*/ 	.byte	0x00, 0x00, 0x00, 0x00


//--------------------- .nv.info._ZN7cutlass13device_kernelINS_4gemm6kernel13GemmUniversalIN4cute5tupleIJiiiiEEENS1_10collective13CollectiveMmaINS1_35MainloopSm100TmaUmmaWarpSpecializedILi13ELi2ELi4ENS5_IJNS4_1CILi2EEESB_NSA_ILi1EEEEEEEENS5_IJNSA_ILi64EEESF_SF_EEENS_6half_tENS5_IJlSC_lEEESH_SI_NS4_8TiledMMAINS4_8MMA_AtomIJNS4_20SM100_MMA_F16BF16_SSISH_SH_fLi64ELi64ELNS4_4UMMA5MajorE0ELSN_0ELNSM_7ScaleInE0ELSO_0EEEEEENS4_6LayoutINS5_IJSC_SC_SC_EEENS5_IJNSA_ILi0EEEST_ST_EEEEENS5_IJNS4_10UnderscoreESW_SW_EEEEENS4_23SM90_TMA_LOAD_MULTICASTENS4_14ComposedLayoutINS4_7SwizzleILi3ELi4ELi3EEENS4_18smem_ptr_flag_bitsILi16EEENSR_INS5_IJNSA_ILi8EEESF_EEENS5_IJSF_SC_EEEEEEEvNS4_8identityESZ_S19_vS1A_EENS_8epilogue10collective18CollectiveEpilogueINS1C_23Sm100TmaWarpSpecializedILi3ELi2ELi16ELb1ELb0EEEJSG_NS5_IJNSR_ISF_SC_EENSR_INSA_ILi32EEESC_EEEEESH_SI_SH_SI_NS1C_6fusion15FusionCallbacksIS1G_NS1L_17LinearCombinationISH_fSH_fLNS_15FloatRoundStyleE2EEESG_S1K_JEEENS4_5SM1004TMEM4LOAD26SM100_TMEM_LOAD_16dp256b4xENS4_13SM90_TMA_LOADENS10_INS11_ILi2ELi4ELi3EEES14_NSR_INS5_IJS15_S1I_EEENS5_IJS1I_SC_EEEEEEENS4_17SM75_U32x4_LDSM_NENS4_14SM90_TMA_STOREES20_NS4_17SM90_U32x4_STSM_NENS4_39AutoVectorizingCopyWithAssumedAlignmentILi128EEEEEEvvEEEEvNT_6ParamsE --------------------------
	.section	.nv.info._ZN7cutlass13device_kernelINS_4gemm6kernel13GemmUniversalIN4cute5tupleIJiiiiEEENS1_10collective13CollectiveMmaINS1_35MainloopSm100TmaUmmaWarpSpecializedILi13ELi2ELi4ENS5_IJNS4_1CILi2EEESB_NSA_ILi1EEEEEEEENS5_IJNSA_ILi64EEESF_SF_EEENS_6half_tENS5_IJlSC_lEEESH_SI_NS4_8TiledMMAINS4_8MMA_AtomIJNS4_20SM100_MMA_F16BF16_SSISH_SH_fLi64ELi64ELNS4_4UMMA5MajorE0ELSN_0ELNSM_7ScaleInE0ELSO_0EEEEEENS4_6LayoutINS5_IJSC_SC_SC_EEENS5_IJNSA_ILi0EEEST_ST_EEEEENS5_IJNS4_10UnderscoreESW_SW_EEEEENS4_23SM90_TMA_LOAD_MULTICASTENS4_14ComposedLayoutINS4_7SwizzleILi3ELi4ELi3EEENS4_18smem_ptr_flag_bitsILi16EEENSR_INS5_IJNSA_ILi8EEESF_EEENS5_IJSF_SC_EEEEEEEvNS4_8identityESZ_S19_vS1A_EENS_8epilogue10collective18CollectiveEpilogueINS1C_23Sm100TmaWarpSpecializedILi3ELi2ELi16ELb1ELb0EEEJSG_NS5_IJNSR_ISF_SC_EENSR_INSA_ILi32EEESC_EEEEESH_SI_SH_SI_NS1C_6fusion15FusionCallbacksIS1G_NS1L_17LinearCombinationISH_fSH_fLNS_15FloatRoundStyleE2EEESG_S1K_JEEENS4_5SM1004TMEM4LOAD26SM100_TMEM_LOAD_16dp256b4xENS4_13SM90_TMA_LOADENS10_INS11_ILi2ELi4ELi3EEES14_NSR_INS5_IJS15_S1I_EEENS5_IJS1I_SC_EEEEEEENS4_17SM75_U32x4_LDSM_NENS4_14SM90_TMA_STOREES20_NS4_17SM90_U32x4_STSM_NENS4_39AutoVectorizingCopyWithAssumedAlignmentILi128EEEEEEvvEEEEvNT_6ParamsE,"",@"SHT_CUDA_INFO"
	.sectionflags	@""
	.align	4


	//----- nvinfo : EIATTR_CUDA_API_VERSION
	.align		4
        /*0000*/ 	.byte	0x04, 0x37
        /*0002*/ 	.short	(.L_31 - .L_30)
.L_30:
        /*0004*/ 	.word	0x00000082


	//----- nvinfo : EIATTR_KPARAM_INFO
	.align		4
.L_31:
        /*0008*/ 	.byte	0x04, 0x17
        /*000a*/ 	.short	(.L_33 - .L_32)
.L_32:
        /*000c*/ 	.word	0x00000000
        /*0010*/ 	.short	0x0000
        /*0012*/ 	.short	0x0000
        /*0014*/ 	.byte	0x00, 0xf0, 0x01, 0x20


	//----- nvinfo : EIATTR_AT_ENTRY_FRAGMENTS
	.align		4
.L_33:
        /*0018*/ 	.byte	0x04, 0x4f
        /*001a*/ 	.short	(.L_35 - .L_34)


	//   ....[0]....
.L_34:
        /*001c*/ 	.word	0x00000006


	//----- nvinfo : EIATTR_RESERVED_SMEM_USED
	.align		4
.L_35:
        /*0020*/ 	.byte	0x01, 0x41
	.zero		2


	//----- nvinfo : EIATTR_SPARSE_MMA_MASK
	.align		4
        /*0024*/ 	.byte	0x03, 0x50
        /*0026*/ 	.short	0x0000


	//----- nvinfo : EIATTR_TCGEN05_1CTA_USED
	.align		4
        /*0028*/ 	.byte	0x01, 0x51
	.zero		2


	//----- nvinfo : EIATTR_MAXREG_COUNT
	.align		4
        /*002c*/ 	.byte	0x03, 0x1b
        /*002e*/ 	.short	0x00ff


	//----- nvinfo : EIATTR_NUM_BARRIERS
	.align		4
        /*0030*/ 	.byte	0x02, 0x4c
        /*0032*/ 	.byte	0x07
	.zero		1


	//----- nvinfo : EIATTR_EXTERNS
	.align		4
        /*0034*/ 	.byte	0x04, 0x0f
        /*0036*/ 	.short	(.L_37 - .L_36)


	//   ....[0]....
	.align		4
.L_36:
        /*0038*/ 	.word	index@(__assertfail)


	//----- nvinfo : EIATTR_MERCURY_ISA_VERSION
	.align		4
.L_37:
        /*003c*/ 	.byte	0x03, 0x5f
        /*003e*/ 	.short	0x0101


	//----- nvinfo : EIATTR_INT_WARP_WIDE_INSTR_OFFSETS
	.align		4
        /*0040*/ 	.byte	0x04, 0x31
        /*0042*/ 	.short	(.L_39 - .L_38)


	//   ....[0]....
.L_38:
        /*0044*/ 	.word	0x00004510


	//   ....[1]....
        /*0048*/ 	.word	0x00004540


	//   ....[2]....
        /*004c*/ 	.word	0x00004560


	//   ....[3]....
        /*0050*/ 	.word	0x00005130


	//   ....[4]....
        /*0054*/ 	.word	0x000051b0


	//   ....[5]....
        /*0058*/ 	.word	0x000052b0


	//   ....[6]....
        /*005c*/ 	.word	0x000053c0


	//----- nvinfo : EIATTR_COOP_GROUP_MASK_REGIDS
	.align		4
.L_39:
        /*0060*/ 	.byte	0x04, 0x29
        /*0062*/ 	.short	(.L_41 - .L_40)


	//   ....[0]....
.L_40:
        /*0064*/ 	.word	0xffffffff


	//   ....[1]....
        /*0068*/ 	.word	0xffffffff


	//   ....[2]....
        /*006c*/ 	.word	0xffffffff


	//   ....[3]....
        /*0070*/ 	.word	0xffffffff


	//   ....[4]....
        /*0074*/ 	.word	0xffffffff


	//   ....[5]....
        /*0078*/ 	.word	0xffffffff


	//   ....[6]....
        /*007c*/ 	.word	0xffffffff


	//   ....[7]....
        /*0080*/ 	.word	0xffffffff


	//   ....[8]....
        /*0084*/ 	.word	0xffffffff


	//   ....[9]....
        /*0088*/ 	.word	0xffffffff


	//   ....[10]....
        /*008c*/ 	.word	0xffffffff


	//   ....[11]....
        /*0090*/ 	.word	0xffffffff


	//   ....[12]....
        /*0094*/ 	.word	0xffffffff


	//   ....[13]....
        /*0098*/ 	.word	0xffffffff


	//----- nvinfo : EIATTR_COOP_GROUP_INSTR_OFFSETS
	.align		4
.L_41:
        /*009c*/ 	.byte	0x04, 0x28
        /*009e*/ 	.short	(.L_43 - .L_42)


	//   ....[0]....
.L_42:
        /*00a0*/ 	.word	0x00000080


	//   ....[1]....
        /*00a4*/ 	.word	0x000004f0


	//   ....[2]....
        /*00a8*/ 	.word	0x000007f0


	//   ....[3]....
        /*00ac*/ 	.word	0x00000970


	//   ....[4]....
        /*00b0*/ 	.word	0x00000a70


	//   ....[5]....
        /*00b4*/ 	.word	0x00000be0


	//   ....[6]....
        /*00b8*/ 	.word	0x00000d80


	//   ....[7]....
        /*00bc*/ 	.word	0x00000f30


	//   ....[8]....
        /*00c0*/ 	.word	0x00002330


	//   ....[9]....
        /*00c4*/ 	.word	0x00003700


	//   ....[10]....
        /*00c8*/ 	.word	0x00003910


	//   ....[11]....
        /*00cc*/ 	.word	0x00003940


	//   ....[12]....
        /*00d0*/ 	.word	0x000043f0


	//   ....[13]....
        /*00d4*/ 	.word	0x00004620


	//----- nvinfo : EIATTR_VRC_CTA_INIT_COUNT
	.align		4
.L_43:
        /*00d8*/ 	.byte	0x02, 0x4a
        /*00da*/ 	.byte	0x80
	.zero		1


	//----- nvinfo : EIATTR_SYSCALL_OFFSETS
	.align		4
        /*00dc*/ 	.byte	0x04, 0x46
        /*00de*/ 	.short	(.L_45 - .L_44)


	//   ....[0]....
.L_44:
        /*00e0*/ 	.word	0x000060c0


	//   ....[1]....
        /*00e4*/ 	.word	0x000061b0


	//   ....[2]....
        /*00e8*/ 	.word	0x000069f0


	//   ....[3]....
        /*00ec*/ 	.word	0x00007340


	//----- nvinfo : EIATTR_MBARRIER_INSTR_OFFSETS
	.align		4
.L_45:
        /*00f0*/ 	.byte	0x04, 0x39
        /*00f2*/ 	.short	(.L_47 - .L_46)


	//   ....[0]....
.L_46:
        /*00f4*/ 	.word	0x00000630
        /*00f8*/ 	.word	0x000000ff
        /*00fc*/ 	.word	0x00000000
        /*0100*/ 	.short	0x0100
        /*0102*/ 	.byte	0x04
	.zero		1


	//   ....[1]....
        /*0104*/ 	.word	0x00000640
        /*0108*/ 	.word	0x000000ff
        /*010c*/ 	.word	0x00000068
        /*0110*/ 	.short	0x0100
        /*0112*/ 	.byte	0x04
	.zero		1


	//   ....[2]....
        /*0114*/ 	.word	0x00000650
        /*0118*/ 	.word	0x000000ff
        /*011c*/ 	.word	0x00000008
        /*0120*/ 	.short	0x0100
        /*0122*/ 	.byte	0x04
	.zero		1


	//   ....[3]....
        /*0124*/ 	.word	0x00000660
        /*0128*/ 	.word	0x000000ff
        /*012c*/ 	.word	0x00000070
        /*0130*/ 	.short	0x0100
        /*0132*/ 	.byte	0x04
	.zero		1


	//   ....[4]....
        /*0134*/ 	.word	0x00000670
        /*0138*/ 	.word	0x000000ff
        /*013c*/ 	.word	0x00000010
        /*0140*/ 	.short	0x0100
        /*0142*/ 	.byte	0x04
	.zero		1


	//   ....[5]....
        /*0144*/ 	.word	0x00000680
        /*0148*/ 	.word	0x000000ff
        /*014c*/ 	.word	0x00000078
        /*0150*/ 	.short	0x0100
        /*0152*/ 	.byte	0x04
	.zero		1


	//   ....[6]....
        /*0154*/ 	.word	0x00000690
        /*0158*/ 	.word	0x000000ff
        /*015c*/ 	.word	0x00000018
        /*0160*/ 	.short	0x0100
        /*0162*/ 	.byte	0x04
	.zero		1


	//   ....[7]....
        /*0164*/ 	.word	0x000006a0
        /*0168*/ 	.word	0x000000ff
        /*016c*/ 	.word	0x00000080
        /*0170*/ 	.short	0x0100
        /*0172*/ 	.byte	0x04
	.zero		1


	//   ....[8]....
        /*0174*/ 	.word	0x000006b0
        /*0178*/ 	.word	0x000000ff
        /*017c*/ 	.word	0x00000020
        /*0180*/ 	.short	0x0100
        /*0182*/ 	.byte	0x04
	.zero		1


	//   ....[9]....
        /*0184*/ 	.word	0x000006c0
        /*0188*/ 	.word	0x000000ff
        /*018c*/ 	.word	0x00000088
        /*0190*/ 	.short	0x0100
        /*0192*/ 	.byte	0x04
	.zero		1


	//   ....[10]....
        /*0194*/ 	.word	0x000006d0
        /*0198*/ 	.word	0x000000ff
        /*019c*/ 	.word	0x00000028
        /*01a0*/ 	.short	0x0100
        /*01a2*/ 	.byte	0x04
	.zero		1


	//   ....[11]....
        /*01a4*/ 	.word	0x000006e0
        /*01a8*/ 	.word	0x000000ff
        /*01ac*/ 	.word	0x00000090
        /*01b0*/ 	.short	0x0100
        /*01b2*/ 	.byte	0x04
	.zero		1


	//   ....[12]....
        /*01b4*/ 	.word	0x000006f0
        /*01b8*/ 	.word	0x000000ff
        /*01bc*/ 	.word	0x00000030
        /*01c0*/ 	.short	0x0100
        /*01c2*/ 	.byte	0x04
	.zero		1


	//   ....[13]....
        /*01c4*/ 	.word	0x00000700
        /*01c8*/ 	.word	0x000000ff
        /*01cc*/ 	.word	0x00000098
        /*01d0*/ 	.short	0x0100
        /*01d2*/ 	.byte	0x04
	.zero		1


	//   ....[14]....
        /*01d4*/ 	.word	0x00000710
        /*01d8*/ 	.word	0x000000ff
        /*01dc*/ 	.word	0x00000038
        /*01e0*/ 	.short	0x0100
        /*01e2*/ 	.byte	0x04
	.zero		1


	//   ....[15]....
        /*01e4*/ 	.word	0x00000720
        /*01e8*/ 	.word	0x000000ff
        /*01ec*/ 	.word	0x000000a0
        /*01f0*/ 	.short	0x0100
        /*01f2*/ 	.byte	0x04
	.zero		1


	//   ....[16]....
        /*01f4*/ 	.word	0x00000730
        /*01f8*/ 	.word	0x000000ff
        /*01fc*/ 	.word	0x00000040
        /*0200*/ 	.short	0x0100
        /*0202*/ 	.byte	0x04
	.zero		1


	//   ....[17]....
        /*0204*/ 	.word	0x00000740
        /*0208*/ 	.word	0x000000ff
        /*020c*/ 	.word	0x000000a8
        /*0210*/ 	.short	0x0100
        /*0212*/ 	.byte	0x04
	.zero		1


	//   ....[18]....
        /*0214*/ 	.word	0x00000750
        /*0218*/ 	.word	0x000000ff
        /*021c*/ 	.word	0x00000048
        /*0220*/ 	.short	0x0100
        /*0222*/ 	.byte	0x04
	.zero		1


	//   ....[19]....
        /*0224*/ 	.word	0x00000760
        /*0228*/ 	.word	0x000000ff
        /*022c*/ 	.word	0x000000b0
        /*0230*/ 	.short	0x0100
        /*0232*/ 	.byte	0x04
	.zero		1


	//   ....[20]....
        /*0234*/ 	.word	0x00000770
        /*0238*/ 	.word	0x000000ff
        /*023c*/ 	.word	0x00000050
        /*0240*/ 	.short	0x0100
        /*0242*/ 	.byte	0x04
	.zero		1


	//   ....[21]....
        /*0244*/ 	.word	0x00000780
        /*0248*/ 	.word	0x000000ff
        /*024c*/ 	.word	0x000000b8
        /*0250*/ 	.short	0x0100
        /*0252*/ 	.byte	0x04
	.zero		1


	//   ....[22]....
        /*0254*/ 	.word	0x00000790
        /*0258*/ 	.word	0x000000ff
        /*025c*/ 	.word	0x00000058
        /*0260*/ 	.short	0x0100
        /*0262*/ 	.byte	0x04
	.zero		1


	//   ....[23]....
        /*0264*/ 	.word	0x000007a0
        /*0268*/ 	.word	0x000000ff
        /*026c*/ 	.word	0x000000c0
        /*0270*/ 	.short	0x0100
        /*0272*/ 	.byte	0x04
	.zero		1


	//   ....[24]....
        /*0274*/ 	.word	0x000007b0
        /*0278*/ 	.word	0x000000ff
        /*027c*/ 	.word	0x00000060
        /*0280*/ 	.short	0x0100
        /*0282*/ 	.byte	0x04
	.zero		1


	//   ....[25]....
        /*0284*/ 	.word	0x000007c0
        /*0288*/ 	.word	0x000000ff
        /*028c*/ 	.word	0x000000c8
        /*0290*/ 	.short	0x0100
        /*0292*/ 	.byte	0x04
	.zero		1


	//   ....[26]....
        /*0294*/ 	.word	0x00000900
        /*0298*/ 	.word	0x000000ff
        /*029c*/ 	.word	0x000000d0
        /*02a0*/ 	.short	0x0100
        /*02a2*/ 	.byte	0x04
	.zero		1


	//   ....[27]....
        /*02a4*/ 	.word	0x00000910
        /*02a8*/ 	.word	0x000000ff
        /*02ac*/ 	.word	0x000000e8
        /*02b0*/ 	.short	0x0100
        /*02b2*/ 	.byte	0x04
	.zero		1


	//   ....[28]....
        /*02b4*/ 	.word	0x00000920
        /*02b8*/ 	.word	0x000000ff
        /*02bc*/ 	.word	0x000000d8
        /*02c0*/ 	.short	0x0100
        /*02c2*/ 	.byte	0x04
	.zero		1


	//   ....[29]....
        /*02c4*/ 	.word	0x00000930
        /*02c8*/ 	.word	0x000000ff
        /*02cc*/ 	.word	0x000000f0
        /*02d0*/ 	.short	0x0100
        /*02d2*/ 	.byte	0x04
	.zero		1


	//   ....[30]....
        /*02d4*/ 	.word	0x00000940
        /*02d8*/ 	.word	0x000000ff
        /*02dc*/ 	.word	0x000000e0
        /*02e0*/ 	.short	0x0100
        /*02e2*/ 	.byte	0x04
	.zero		1


	//   ....[31]....
        /*02e4*/ 	.word	0x00000950
        /*02e8*/ 	.word	0x000000ff
        /*02ec*/ 	.word	0x000000f8
        /*02f0*/ 	.short	0x0100
        /*02f2*/ 	.byte	0x04
	.zero		1


	//   ....[32]....
        /*02f4*/ 	.word	0x00000a40
        /*02f8*/ 	.word	0x000000ff
        /*02fc*/ 	.word	0x00000100
        /*0300*/ 	.short	0x0100
        /*0302*/ 	.byte	0x06
	.zero		1


	//   ....[33]....
        /*0304*/ 	.word	0x00000a50
        /*0308*/ 	.word	0x000000ff
        /*030c*/ 	.word	0x00000108
        /*0310*/ 	.short	0x0100
        /*0312*/ 	.byte	0x06
	.zero		1


	//   ....[34]....
        /*0314*/ 	.word	0x00000b90
        /*0318*/ 	.word	0x000000ff
        /*031c*/ 	.word	0x00000110
        /*0320*/ 	.short	0x0100
        /*0322*/ 	.byte	0x06
	.zero		1


	//   ....[35]....
        /*0324*/ 	.word	0x00000ba0
        /*0328*/ 	.word	0x000000ff
        /*032c*/ 	.word	0x00000120
        /*0330*/ 	.short	0x0100
        /*0332*/ 	.byte	0x06
	.zero		1


	//   ....[36]....
        /*0334*/ 	.word	0x00000bb0
        /*0338*/ 	.word	0x000000ff
        /*033c*/ 	.word	0x00000118
        /*0340*/ 	.short	0x0100
        /*0342*/ 	.byte	0x06
	.zero		1


	//   ....[37]....
        /*0344*/ 	.word	0x00000bc0
        /*0348*/ 	.word	0x000000ff
        /*034c*/ 	.word	0x00000128
        /*0350*/ 	.short	0x0100
        /*0352*/ 	.byte	0x06
	.zero		1


	//   ....[38]....
        /*0354*/ 	.word	0x00000cf0
        /*0358*/ 	.word	0x000000ff
        /*035c*/ 	.word	0x00000130
        /*0360*/ 	.short	0x0100
        /*0362*/ 	.byte	0x04
	.zero		1


	//   ....[39]....
        /*0364*/ 	.word	0x00000d00
        /*0368*/ 	.word	0x000000ff
        /*036c*/ 	.word	0x00000150
        /*0370*/ 	.short	0x0100
        /*0372*/ 	.byte	0x04
	.zero		1


	//   ....[40]....
        /*0374*/ 	.word	0x00000d10
        /*0378*/ 	.word	0x000000ff
        /*037c*/ 	.word	0x00000138
        /*0380*/ 	.short	0x0100
        /*0382*/ 	.byte	0x04
	.zero		1


	//   ....[41]....
        /*0384*/ 	.word	0x00000d20
        /*0388*/ 	.word	0x000000ff
        /*038c*/ 	.word	0x00000158
        /*0390*/ 	.short	0x0100
        /*0392*/ 	.byte	0x04
	.zero		1


	//   ....[42]....
        /*0394*/ 	.word	0x00000d30
        /*0398*/ 	.word	0x000000ff
        /*039c*/ 	.word	0x00000140
        /*03a0*/ 	.short	0x0100
        /*03a2*/ 	.byte	0x04
	.zero		1


	//   ....[43]....
        /*03a4*/ 	.word	0x00000d40
        /*03a8*/ 	.word	0x000000ff
        /*03ac*/ 	.word	0x00000160
        /*03b0*/ 	.short	0x0100
        /*03b2*/ 	.byte	0x04
	.zero		1


	//   ....[44]....
        /*03b4*/ 	.word	0x00000d50
        /*03b8*/ 	.word	0x000000ff
        /*03bc*/ 	.word	0x00000148
        /*03c0*/ 	.short	0x0100
        /*03c2*/ 	.byte	0x04
	.zero		1


	//   ....[45]....
        /*03c4*/ 	.word	0x00000d60
        /*03c8*/ 	.word	0x000000ff
        /*03cc*/ 	.word	0x00000168
        /*03d0*/ 	.short	0x0100
        /*03d2*/ 	.byte	0x04
	.zero		1


	//   ....[46]....
        /*03d4*/ 	.word	0x00000e50
        /*03d8*/ 	.word	0x000000ff
        /*03dc*/ 	.word	0x00000170
        /*03e0*/ 	.short	0x0100
        /*03e2*/ 	.byte	0x04
	.zero		1


	//   ....[47]....
        /*03e4*/ 	.word	0x00000e60
        /*03e8*/ 	.word	0x000000ff
        /*03ec*/ 	.word	0x00000180
        /*03f0*/ 	.short	0x0100
        /*03f2*/ 	.byte	0x04
	.zero		1


	//   ....[48]....
        /*03f4*/ 	.word	0x00000e70
        /*03f8*/ 	.word	0x000000ff
        /*03fc*/ 	.word	0x00000178
        /*0400*/ 	.short	0x0100
        /*0402*/ 	.byte	0x04
	.zero		1


	//   ....[49]....
        /*0404*/ 	.word	0x00000e80
        /*0408*/ 	.word	0x000000ff
        /*040c*/ 	.word	0x00000188
        /*0410*/ 	.short	0x0100
        /*0412*/ 	.byte	0x04
	.zero		1


	//   ....[50]....
        /*0414*/ 	.word	0x00001b20
        /*0418*/ 	.word	0x00000000
        /*041c*/ 	.word	0x00000180
        /*0420*/ 	.short	0x010a
        /*0422*/ 	.byte	0xff
	.zero		1


	//   ....[51]....
        /*0424*/ 	.word	0x00001b50
        /*0428*/ 	.word	0x00000000
        /*042c*/ 	.word	0x00000170
        /*0430*/ 	.short	0x0101
        /*0432*/ 	.byte	0xff
	.zero		1


	//   ....[52]....
        /*0434*/ 	.word	0x00001c30
        /*0438*/ 	.word	0x000000ff
        /*043c*/ 	.word	0x00000068
        /*0440*/ 	.short	0x010a
        /*0442*/ 	.byte	0x04
	.zero		1


	//   ....[53]....
        /*0444*/ 	.word	0x00001cb0
        /*0448*/ 	.word	0x000000ff
        /*044c*/ 	.word	0x00000068
        /*0450*/ 	.short	0x010a
        /*0452*/ 	.byte	0x21
	.zero		1


	//   ....[54]....
        /*0454*/ 	.word	0x00001e40
        /*0458*/ 	.word	0x000000ff
        /*045c*/ 	.word	0x00000068
        /*0460*/ 	.short	0x010a
        /*0462*/ 	.byte	0x08
	.zero		1


	//   ....[55]....
        /*0464*/ 	.word	0x00001fa0
        /*0468*/ 	.word	0x000000ff
        /*046c*/ 	.word	0x00000108
        /*0470*/ 	.short	0x0101
        /*0472*/ 	.byte	0x06
	.zero		1


	//   ....[56]....
        /*0474*/ 	.word	0x00001fc0
        /*0478*/ 	.word	0x000000ff
        /*047c*/ 	.word	0x00000068
        /*0480*/ 	.short	0x010a
        /*0482*/ 	.byte	0x04
	.zero		1


	//   ....[57]....
        /*0484*/ 	.word	0x00002040
        /*0488*/ 	.word	0x000000ff
        /*048c*/ 	.word	0x00000068
        /*0490*/ 	.short	0x010a
        /*0492*/ 	.byte	0x11
	.zero		1


	//   ....[58]....
        /*0494*/ 	.word	0x000021d0
        /*0498*/ 	.word	0x000000ff
        /*049c*/ 	.word	0x00000068
        /*04a0*/ 	.short	0x010a
        /*04a2*/ 	.byte	0x07
	.zero		1


	//   ....[59]....
        /*04a4*/ 	.word	0x00002360
        /*04a8*/ 	.word	0x00000003
        /*04ac*/ 	.word	0x00000110
        /*04b0*/ 	.short	0x010a
        /*04b2*/ 	.byte	0xff
	.zero		1


	//   ....[60]....
        /*04b4*/ 	.word	0x000024b0
        /*04b8*/ 	.word	0x00000000
        /*04bc*/ 	.word	0x00000000
        /*04c0*/ 	.short	0x0101
        /*04c2*/ 	.byte	0xff
	.zero		1


	//   ....[61]....
        /*04c4*/ 	.word	0x00002a70
        /*04c8*/ 	.word	0x000000ff
        /*04cc*/ 	.word	0x00000000
        /*04d0*/ 	.short	0x010a
        /*04d2*/ 	.byte	0x04
	.zero		1


	//   ....[62]....
        /*04d4*/ 	.word	0x00002b00
        /*04d8*/ 	.word	0x000000ff
        /*04dc*/ 	.word	0x00000000
        /*04e0*/ 	.short	0x010a
        /*04e2*/ 	.byte	0x05
	.zero		1


	//   ....[63]....
        /*04e4*/ 	.word	0x00002b90
        /*04e8*/ 	.word	0x000000ff
        /*04ec*/ 	.word	0x00000000
        /*04f0*/ 	.short	0x010a
        /*04f2*/ 	.byte	0x05
	.zero		1


	//   ....[64]....
        /*04f4*/ 	.word	0x00002c20
        /*04f8*/ 	.word	0x000000ff
        /*04fc*/ 	.word	0x00000000
        /*0500*/ 	.short	0x010a
        /*0502*/ 	.byte	0x05
	.zero		1


	//   ....[65]....
        /*0504*/ 	.word	0x00002cb0
        /*0508*/ 	.word	0x000000ff
        /*050c*/ 	.word	0x00000000
        /*0510*/ 	.short	0x010a
        /*0512*/ 	.byte	0x05
	.zero		1


	//   ....[66]....
        /*0514*/ 	.word	0x00002d40
        /*0518*/ 	.word	0x000000ff
        /*051c*/ 	.word	0x00000000
        /*0520*/ 	.short	0x010a
        /*0522*/ 	.byte	0x05
	.zero		1


	//   ....[67]....
        /*0524*/ 	.word	0x00002dd0
        /*0528*/ 	.word	0x000000ff
        /*052c*/ 	.word	0x00000000
        /*0530*/ 	.short	0x010a
        /*0532*/ 	.byte	0x05
	.zero		1


	//   ....[68]....
        /*0534*/ 	.word	0x00002e60
        /*0538*/ 	.word	0x000000ff
        /*053c*/ 	.word	0x00000000
        /*0540*/ 	.short	0x010a
        /*0542*/ 	.byte	0x05
	.zero		1


	//   ....[69]....
        /*0544*/ 	.word	0x00002ef0
        /*0548*/ 	.word	0x000000ff
        /*054c*/ 	.word	0x00000000
        /*0550*/ 	.short	0x010a
        /*0552*/ 	.byte	0x05
	.zero		1


	//   ....[70]....
        /*0554*/ 	.word	0x00002f80
        /*0558*/ 	.word	0x000000ff
        /*055c*/ 	.word	0x00000000
        /*0560*/ 	.short	0x010a
        /*0562*/ 	.byte	0x05
	.zero		1


	//   ....[71]....
        /*0564*/ 	.word	0x00003010
        /*0568*/ 	.word	0x000000ff
        /*056c*/ 	.word	0x00000000
        /*0570*/ 	.short	0x010a
        /*0572*/ 	.byte	0x05
	.zero		1


	//   ....[72]....
        /*0574*/ 	.word	0x000030a0
        /*0578*/ 	.word	0x000000ff
        /*057c*/ 	.word	0x00000000
        /*0580*/ 	.short	0x010a
        /*0582*/ 	.byte	0x05
	.zero		1


	//   ....[73]....
        /*0584*/ 	.word	0x00003140
        /*0588*/ 	.word	0x00000000
        /*058c*/ 	.word	0x00000000
        /*0590*/ 	.short	0x010a
        /*0592*/ 	.byte	0xff
	.zero		1


	//   ....[74]....
        /*0594*/ 	.word	0x00003260
        /*0598*/ 	.word	0x00000002
        /*059c*/ 	.word	0x00000170
        /*05a0*/ 	.short	0x010a
        /*05a2*/ 	.byte	0xff
	.zero		1


	//   ....[75]....
        /*05a4*/ 	.word	0x000032d0
        /*05a8*/ 	.word	0x00000002
        /*05ac*/ 	.word	0x00000000
        /*05b0*/ 	.short	0x0101
        /*05b2*/ 	.byte	0xff
	.zero		1


	//   ....[76]....
        /*05b4*/ 	.word	0x000032f0
        /*05b8*/ 	.word	0x000000ff
        /*05bc*/ 	.word	0x00000120
        /*05c0*/ 	.short	0x010a
        /*05c2*/ 	.byte	0x04
	.zero		1


	//   ....[77]....
        /*05c4*/ 	.word	0x00003410
        /*05c8*/ 	.word	0x00000002
        /*05cc*/ 	.word	0x00000110
        /*05d0*/ 	.short	0x010a
        /*05d2*/ 	.byte	0xff
	.zero		1


	//   ....[78]....
        /*05d4*/ 	.word	0x00003510
        /*05d8*/ 	.word	0x00000002
        /*05dc*/ 	.word	0x00000000
        /*05e0*/ 	.short	0x0101
        /*05e2*/ 	.byte	0xff
	.zero		1


	//   ....[79]....
        /*05e4*/ 	.word	0x000035a0
        /*05e8*/ 	.word	0x000000ff
        /*05ec*/ 	.word	0x00000120
        /*05f0*/ 	.short	0x0106
        /*05f2*/ 	.byte	0x04
	.zero		1


	//   ....[80]....
        /*05f4*/ 	.word	0x000035c0
        /*05f8*/ 	.word	0x000000ff
        /*05fc*/ 	.word	0x00000120
        /*0600*/ 	.short	0x010a
        /*0602*/ 	.byte	0x04
	.zero		1


	//   ....[81]....
        /*0604*/ 	.word	0x00003650
        /*0608*/ 	.word	0x000000ff
        /*060c*/ 	.word	0x00000120
        /*0610*/ 	.short	0x0106
        /*0612*/ 	.byte	0x07
	.zero		1


	//   ....[82]....
        /*0614*/ 	.word	0x00003690
        /*0618*/ 	.word	0x00000000
        /*061c*/ 	.word	0x00000120
        /*0620*/ 	.short	0x010a
        /*0622*/ 	.byte	0xff
	.zero		1


	//   ....[83]....
        /*0624*/ 	.word	0x00003be0
        /*0628*/ 	.word	0x00000000
        /*062c*/ 	.word	0x00000110
        /*0630*/ 	.short	0x010a
        /*0632*/ 	.byte	0xff
	.zero		1


	//   ....[84]....
        /*0634*/ 	.word	0x00003ce0
        /*0638*/ 	.word	0x00000003
        /*063c*/ 	.word	0x00000000
        /*0640*/ 	.short	0x0101
        /*0642*/ 	.byte	0xff
	.zero		1


	//   ....[85]....
        /*0644*/ 	.word	0x00003cf0
        /*0648*/ 	.word	0x000000ff
        /*064c*/ 	.word	0x00000000
        /*0650*/ 	.short	0x010a
        /*0652*/ 	.byte	0x04
	.zero		1


	//   ....[86]....
        /*0654*/ 	.word	0x00003d70
        /*0658*/ 	.word	0x000000ff
        /*065c*/ 	.word	0x00000150
        /*0660*/ 	.short	0x010a
        /*0662*/ 	.byte	0x1f
	.zero		1


	//   ....[87]....
        /*0664*/ 	.word	0x00003e50
        /*0668*/ 	.word	0x000000ff
        /*066c*/ 	.word	0x00000000
        /*0670*/ 	.short	0x010a
        /*0672*/ 	.byte	0x05
	.zero		1


	//   ....[88]....
        /*0674*/ 	.word	0x00003f90
        /*0678*/ 	.word	0x000000ff
        /*067c*/ 	.word	0x00000000
        /*0680*/ 	.short	0x010a
        /*0682*/ 	.byte	0x04
	.zero		1


	//   ....[89]....
        /*0684*/ 	.word	0x00004220
        /*0688*/ 	.word	0x000000ff
        /*068c*/ 	.word	0x00000000
        /*0690*/ 	.short	0x010a
        /*0692*/ 	.byte	0x04
	.zero		1


	//   ....[90]....
        /*0694*/ 	.word	0x000042b0
        /*0698*/ 	.word	0x000000ff
        /*069c*/ 	.word	0x00000000
        /*06a0*/ 	.short	0x010a
        /*06a2*/ 	.byte	0x05
	.zero		1


	//   ....[91]....
        /*06a4*/ 	.word	0x00004340
        /*06a8*/ 	.word	0x000000ff
        /*06ac*/ 	.word	0x00000000
        /*06b0*/ 	.short	0x010a
        /*06b2*/ 	.byte	0x05
	.zero		1


	//   ....[92]....
        /*06b4*/ 	.word	0x000043d0
        /*06b8*/ 	.word	0x000000ff
        /*06bc*/ 	.word	0x00000000
        /*06c0*/ 	.short	0x010a
        /*06c2*/ 	.byte	0x04
	.zero		1


	//   ....[93]....
        /*06c4*/ 	.word	0x00004860
        /*06c8*/ 	.word	0x0000000c
        /*06cc*/ 	.word	0x00000110
        /*06d0*/ 	.short	0x010a
        /*06d2*/ 	.byte	0xff
	.zero		1


	//   ....[94]....
        /*06d4*/ 	.word	0x000049d0
        /*06d8*/ 	.word	0x00000000
        /*06dc*/ 	.word	0x00000000
        /*06e0*/ 	.short	0x0101
        /*06e2*/ 	.byte	0xff
	.zero		1


	//   ....[95]....
        /*06e4*/ 	.word	0x00004e50
        /*06e8*/ 	.word	0x000000ff
        /*06ec*/ 	.word	0x00000108
        /*06f0*/ 	.short	0x010a
        /*06f2*/ 	.byte	0x18
	.zero		1


	//   ....[96]....
        /*06f4*/ 	.word	0x00005010
        /*06f8*/ 	.word	0x000000ff
        /*06fc*/ 	.word	0x000000e8
        /*0700*/ 	.short	0x010a
        /*0702*/ 	.byte	0x04
	.zero		1


	//   ....[97]....
        /*0704*/ 	.word	0x000051e0
        /*0708*/ 	.word	0x000000ff
        /*070c*/ 	.word	0x000000d0
        /*0710*/ 	.short	0x010b
        /*0712*/ 	.byte	0x04
	.zero		1


	//   ....[98]....
        /*0714*/ 	.word	0x000051f0
        /*0718*/ 	.word	0x000000ff
        /*071c*/ 	.word	0x00000000
        /*0720*/ 	.short	0x0101
        /*0722*/ 	.byte	0x14
	.zero		1


	//   ....[99]....
        /*0724*/ 	.word	0x00005200
        /*0728*/ 	.word	0x000000ff
        /*072c*/ 	.word	0x000000e8
        /*0730*/ 	.short	0x010a
        /*0732*/ 	.byte	0x05
	.zero		1


	//   ....[100]....
        /*0734*/ 	.word	0x000053f0
        /*0738*/ 	.word	0x000000ff
        /*073c*/ 	.word	0x000000d0
        /*0740*/ 	.short	0x010b
        /*0742*/ 	.byte	0x05
	.zero		1


	//   ....[101]....
        /*0744*/ 	.word	0x00005400
        /*0748*/ 	.word	0x000000ff
        /*074c*/ 	.word	0x00000000
        /*0750*/ 	.short	0x0101
        /*0752*/ 	.byte	0x04
	.zero		1


	//   ....[102]....
        /*0754*/ 	.word	0x000054a0
        /*0758*/ 	.word	0x000000ff
        /*075c*/ 	.word	0x00000000
        /*0760*/ 	.short	0x010a
        /*0762*/ 	.byte	0x04
	.zero		1


	//   ....[103]....
        /*0764*/ 	.word	0x00005530
        /*0768*/ 	.word	0x000000ff
        /*076c*/ 	.word	0x00000000
        /*0770*/ 	.short	0x010a
        /*0772*/ 	.byte	0x05
	.zero		1


	//   ....[104]....
        /*0774*/ 	.word	0x000055d0
        /*0778*/ 	.word	0x00000000
        /*077c*/ 	.word	0x00000000
        /*0780*/ 	.short	0x010a
        /*0782*/ 	.byte	0xff
	.zero		1


	//   ....[105]....
        /*0784*/ 	.word	0x00005930
        /*0788*/ 	.word	0x00000000
        /*078c*/ 	.word	0x00000110
        /*0790*/ 	.short	0x010a
        /*0792*/ 	.byte	0xff
	.zero		1


	//   ....[106]....
        /*0794*/ 	.word	0x00005a00
        /*0798*/ 	.word	0x00000000
        /*079c*/ 	.word	0x00000000
        /*07a0*/ 	.short	0x0101
        /*07a2*/ 	.byte	0xff
	.zero		1


	//   ....[107]....
        /*07a4*/ 	.word	0x00006610
        /*07a8*/ 	.word	0x00000002
        /*07ac*/ 	.word	0x000000d0
        /*07b0*/ 	.short	0x010a
        /*07b2*/ 	.byte	0xff
	.zero		1


	//   ....[108]....
        /*07b4*/ 	.word	0x00006650
        /*07b8*/ 	.word	0x0000001b
        /*07bc*/ 	.word	0x00000130
        /*07c0*/ 	.short	0x010a
        /*07c2*/ 	.byte	0xff
	.zero		1


	//   ....[109]....
        /*07c4*/ 	.word	0x00006740
        /*07c8*/ 	.word	0x00000002
        /*07cc*/ 	.word	0x000000d0
        /*07d0*/ 	.short	0x010a
        /*07d2*/ 	.byte	0xff
	.zero		1


	//   ....[110]....
        /*07d4*/ 	.word	0x000068d0
        /*07d8*/ 	.word	0x0000001b
        /*07dc*/ 	.word	0x00000130
        /*07e0*/ 	.short	0x010a
        /*07e2*/ 	.byte	0xff
	.zero		1


	//   ....[111]....
        /*07e4*/ 	.word	0x000070a0
        /*07e8*/ 	.word	0x00000000
        /*07ec*/ 	.word	0x00000000
        /*07f0*/ 	.short	0x0101
        /*07f2*/ 	.byte	0xff
	.zero		1


	//   ....[112]....
        /*07f4*/ 	.word	0x000070b0
        /*07f8*/ 	.word	0x00000002
        /*07fc*/ 	.word	0x000000d0
        /*0800*/ 	.short	0x010a
        /*0802*/ 	.byte	0xff
	.zero		1


	//   ....[113]....
        /*0804*/ 	.word	0x00007170
        /*0808*/ 	.word	0x00000002
        /*080c*/ 	.word	0x000000d0
        /*0810*/ 	.short	0x010a
        /*0812*/ 	.byte	0xff
	.zero		1


	//   ....[114]....
        /*0814*/ 	.word	0x00007520
        /*0818*/ 	.word	0x000000ff
        /*081c*/ 	.word	0x00000000
        /*0820*/ 	.short	0x0101
        /*0822*/ 	.byte	0x04
	.zero		1


	//   ....[115]....
        /*0824*/ 	.word	0x00007a70
        /*0828*/ 	.word	0x00000000
        /*082c*/ 	.word	0x00000000
        /*0830*/ 	.short	0x0101
        /*0832*/ 	.byte	0xff
	.zero		1


	//   ....[116]....
        /*0834*/ 	.word	0x00007d20
        /*0838*/ 	.word	0x000000ff
        /*083c*/ 	.word	0x00000000
        /*0840*/ 	.short	0x0101
        /*0842*/ 	.byte	0x04
	.zero		1


	//   ....[117]....
        /*0844*/ 	.word	0x00007d40
        /*0848*/ 	.word	0x00000000
        /*084c*/ 	.word	0x00000180
        /*0850*/ 	.short	0x010a
        /*0852*/ 	.byte	0xff
	.zero		1


	//   ....[118]....
        /*0854*/ 	.word	0x00007da0
        /*0858*/ 	.word	0x00000000
        /*085c*/ 	.word	0x00000068
        /*0860*/ 	.short	0x010a
        /*0862*/ 	.byte	0xff
	.zero		1


	//   ....[119]....
        /*0864*/ 	.word	0x00007e00
        /*0868*/ 	.word	0x00000000
        /*086c*/ 	.word	0x00000068
        /*0870*/ 	.short	0x010a
        /*0872*/ 	.byte	0xff
	.zero		1


	//   ....[120]....
        /*0874*/ 	.word	0x00007e50
        /*0878*/ 	.word	0x00000003
        /*087c*/ 	.word	0x00000110
        /*0880*/ 	.short	0x010a
        /*0882*/ 	.byte	0xff
	.zero		1


	//   ....[121]....
        /*0884*/ 	.word	0x00007eb0
        /*0888*/ 	.word	0x00000000
        /*088c*/ 	.word	0x00000000
        /*0890*/ 	.short	0x010a
        /*0892*/ 	.byte	0xff
	.zero		1


	//   ....[122]....
        /*0894*/ 	.word	0x00007f10
        /*0898*/ 	.word	0x00000000
        /*089c*/ 	.word	0x00000000
        /*08a0*/ 	.short	0x010a
        /*08a2*/ 	.byte	0xff
	.zero		1


	//   ....[123]....
        /*08a4*/ 	.word	0x00007f70
        /*08a8*/ 	.word	0x00000000
        /*08ac*/ 	.word	0x00000000
        /*08b0*/ 	.short	0x010a
        /*08b2*/ 	.byte	0xff
	.zero		1


	//   ....[124]....
        /*08b4*/ 	.word	0x00007fd0
        /*08b8*/ 	.word	0x00000000
        /*08bc*/ 	.word	0x00000000
        /*08c0*/ 	.short	0x010a
        /*08c2*/ 	.byte	0xff
	.zero		1


	//   ....[125]....
        /*08c4*/ 	.word	0x00008030
        /*08c8*/ 	.word	0x00000000
        /*08cc*/ 	.word	0x00000000
        /*08d0*/ 	.short	0x010a
        /*08d2*/ 	.byte	0xff
	.zero		1


	//   ....[126]....
        /*08d4*/ 	.word	0x00008090
        /*08d8*/ 	.word	0x00000000
        /*08dc*/ 	.word	0x00000000
        /*08e0*/ 	.short	0x010a
        /*08e2*/ 	.byte	0xff
	.zero		1


	//   ....[127]....
        /*08e4*/ 	.word	0x000080f0
        /*08e8*/ 	.word	0x00000000
        /*08ec*/ 	.word	0x00000000
        /*08f0*/ 	.short	0x010a
        /*08f2*/ 	.byte	0xff
	.zero		1


	//   ....[128]....
        /*08f4*/ 	.word	0x00008150
        /*08f8*/ 	.word	0x00000000
        /*08fc*/ 	.word	0x00000000
        /*0900*/ 	.short	0x010a
        /*0902*/ 	.byte	0xff
	.zero		1


	//   ....[129]....
        /*0904*/ 	.word	0x000081b0
        /*0908*/ 	.word	0x00000000
        /*090c*/ 	.word	0x00000000
        /*0910*/ 	.short	0x010a
        /*0912*/ 	.byte	0xff
	.zero		1


	//   ....[130]....
        /*0914*/ 	.word	0x00008210
        /*0918*/ 	.word	0x00000000
        /*091c*/ 	.word	0x00000000
        /*0920*/ 	.short	0x010a
        /*0922*/ 	.byte	0xff
	.zero		1


	//   ....[131]....
        /*0924*/ 	.word	0x00008270
        /*0928*/ 	.word	0x00000000
        /*092c*/ 	.word	0x00000000
        /*0930*/ 	.short	0x010a
        /*0932*/ 	.byte	0xff
	.zero		1


	//   ....[132]....
        /*0934*/ 	.word	0x000082d0
        /*0938*/ 	.word	0x00000000
        /*093c*/ 	.word	0x00000000
        /*0940*/ 	.short	0x010a
        /*0942*/ 	.byte	0xff
	.zero		1


	//   ....[133]....
        /*0944*/ 	.word	0x00008320
        /*0948*/ 	.word	0x00000002
        /*094c*/ 	.word	0x00000170
        /*0950*/ 	.short	0x010a
        /*0952*/ 	.byte	0xff
	.zero		1


	//   ....[134]....
        /*0954*/ 	.word	0x00008380
        /*0958*/ 	.word	0x00000002
        /*095c*/ 	.word	0x00000120
        /*0960*/ 	.short	0x010a
        /*0962*/ 	.byte	0xff
	.zero		1


	//   ....[135]....
        /*0964*/ 	.word	0x000083d0
        /*0968*/ 	.word	0x00000002
        /*096c*/ 	.word	0x00000110
        /*0970*/ 	.short	0x010a
        /*0972*/ 	.byte	0xff
	.zero		1


	//   ....[136]....
        /*0974*/ 	.word	0x00008430
        /*0978*/ 	.word	0x00000000
        /*097c*/ 	.word	0x00000120
        /*0980*/ 	.short	0x010a
        /*0982*/ 	.byte	0xff
	.zero		1


	//   ....[137]....
        /*0984*/ 	.word	0x00008480
        /*0988*/ 	.word	0x00000000
        /*098c*/ 	.word	0x00000110
        /*0990*/ 	.short	0x010a
        /*0992*/ 	.byte	0xff
	.zero		1


	//   ....[138]....
        /*0994*/ 	.word	0x000084e0
        /*0998*/ 	.word	0x00000002
        /*099c*/ 	.word	0x00000150
        /*09a0*/ 	.short	0x010a
        /*09a2*/ 	.byte	0xff
	.zero		1


	//   ....[139]....
        /*09a4*/ 	.word	0x00008540
        /*09a8*/ 	.word	0x00000000
        /*09ac*/ 	.word	0x00000000
        /*09b0*/ 	.short	0x010a
        /*09b2*/ 	.byte	0xff
	.zero		1


	//   ....[140]....
        /*09b4*/ 	.word	0x000085a0
        /*09b8*/ 	.word	0x00000000
        /*09bc*/ 	.word	0x00000000
        /*09c0*/ 	.short	0x010a
        /*09c2*/ 	.byte	0xff
	.zero		1


	//   ....[141]....
        /*09c4*/ 	.word	0x00008600
        /*09c8*/ 	.word	0x00000000
        /*09cc*/ 	.word	0x00000000
        /*09d0*/ 	.short	0x010a
        /*09d2*/ 	.byte	0xff
	.zero		1


	//   ....[142]....
        /*09d4*/ 	.word	0x00008660
        /*09d8*/ 	.word	0x00000000
        /*09dc*/ 	.word	0x00000000
        /*09e0*/ 	.short	0x010a
        /*09e2*/ 	.byte	0xff
	.zero		1


	//   ....[143]....
        /*09e4*/ 	.word	0x000086c0
        /*09e8*/ 	.word	0x00000000
        /*09ec*/ 	.word	0x00000000
        /*09f0*/ 	.short	0x010a
        /*09f2*/ 	.byte	0xff
	.zero		1


	//   ....[144]....
        /*09f4*/ 	.word	0x00008710
        /*09f8*/ 	.word	0x0000000c
        /*09fc*/ 	.word	0x00000110
        /*0a00*/ 	.short	0x010a
        /*0a02*/ 	.byte	0xff
	.zero		1


	//   ....[145]....
        /*0a04*/ 	.word	0x00008770
        /*0a08*/ 	.word	0x00000000
        /*0a0c*/ 	.word	0x00000108
        /*0a10*/ 	.short	0x010a
        /*0a12*/ 	.byte	0xff
	.zero		1


	//   ....[146]....
        /*0a14*/ 	.word	0x000087d0
        /*0a18*/ 	.word	0x00000000
        /*0a1c*/ 	.word	0x000000e8
        /*0a20*/ 	.short	0x010a
        /*0a22*/ 	.byte	0xff
	.zero		1


	//   ....[147]....
        /*0a24*/ 	.word	0x00008830
        /*0a28*/ 	.word	0x00000006
        /*0a2c*/ 	.word	0x000000e8
        /*0a30*/ 	.short	0x010a
        /*0a32*/ 	.byte	0xff
	.zero		1


	//   ....[148]....
        /*0a34*/ 	.word	0x00008890
        /*0a38*/ 	.word	0x00000000
        /*0a3c*/ 	.word	0x00000000
        /*0a40*/ 	.short	0x010a
        /*0a42*/ 	.byte	0xff
	.zero		1


	//   ....[149]....
        /*0a44*/ 	.word	0x000088f0
        /*0a48*/ 	.word	0x00000000
        /*0a4c*/ 	.word	0x00000000
        /*0a50*/ 	.short	0x010a
        /*0a52*/ 	.byte	0xff
	.zero		1


	//   ....[150]....
        /*0a54*/ 	.word	0x00008940
        /*0a58*/ 	.word	0x00000000
        /*0a5c*/ 	.word	0x00000110
        /*0a60*/ 	.short	0x010a
        /*0a62*/ 	.byte	0xff
	.zero		1


	//   ....[151]....
        /*0a64*/ 	.word	0x00008990
        /*0a68*/ 	.word	0x00000002
        /*0a6c*/ 	.word	0x000000d0
        /*0a70*/ 	.short	0x010a
        /*0a72*/ 	.byte	0xff
	.zero		1


	//   ....[152]....
        /*0a74*/ 	.word	0x000089e0
        /*0a78*/ 	.word	0x0000001b
        /*0a7c*/ 	.word	0x00000130
        /*0a80*/ 	.short	0x010a
        /*0a82*/ 	.byte	0xff
	.zero		1


	//   ....[153]....
        /*0a84*/ 	.word	0x00008a30
        /*0a88*/ 	.word	0x00000002
        /*0a8c*/ 	.word	0x000000d0
        /*0a90*/ 	.short	0x010a
        /*0a92*/ 	.byte	0xff
	.zero		1


	//----- nvinfo : EIATTR_NUM_MBARRIERS
	.align		4
.L_47:
        /*0a94*/ 	.byte	0x03, 0x38
        /*0a96*/ 	.short	0x0032


	//----- nvinfo : EIATTR_EXIT_INSTR_OFFSETS
	.align		4
        /*0a98*/ 	.byte	0x04, 0x1c
        /*0a9a*/ 	.short	(.L_49 - .L_48)


	//   ....[0]....
.L_48:
        /*0a9c*/ 	.word	0x00003170


	//   ....[1]....
        /*0aa0*/ 	.word	0x00003660


	//   ....[2]....
        /*0aa4*/ 	.word	0x000036c0


	//   ....[3]....
        /*0aa8*/ 	.word	0x00004630


	//   ....[4]....
        /*0aac*/ 	.word	0x00005600


	//   ....[5]....
        /*0ab0*/ 	.word	0x00005640


	//   ....[6]....
        /*0ab4*/ 	.word	0x00007c10


	//   ....[7]....
        /*0ab8*/ 	.word	0x00007c90


	//   ....[8]....
        /*0abc*/ 	.word	0x00007cc0


	//   ....[9]....
        /*0ac0*/ 	.word	0x00007d30


	//----- nvinfo : EIATTR_MAX_THREADS
	.align		4
.L_49:
        /*0ac4*/ 	.byte	0x04, 0x05
        /*0ac6*/ 	.short	(.L_51 - .L_50)
.L_50:
        /*0ac8*/ 	.word	0x00000100
        /*0acc*/ 	.word	0x00000001
        /*0ad0*/ 	.word	0x00000001


	//----- nvinfo : EIATTR_CRS_STACK_SIZE
	.align		4
.L_51:
        /*0ad4*/ 	.byte	0x04, 0x1e
        /*0ad6*/ 	.short	(.L_53 - .L_52)
.L_52:
        /*0ad8*/ 	.word	0x00000000


	//----- nvinfo : EIATTR_CBANK_PARAM_SIZE
	.align		4
.L_53:
        /*0adc*/ 	.byte	0x03, 0x19
        /*0ade*/ 	.short	0x0800


	//----- nvinfo : EIATTR_PARAM_CBANK
	.align		4
        /*0ae0*/ 	.byte	0x04, 0x0a
        /*0ae2*/ 	.short	(.L_55 - .L_54)
	.align		4
.L_54:
        /*0ae4*/ 	.word	index@(.nv.constant0._ZN7cutlass13device_kernelINS_4gemm6kernel13GemmUniversalIN4cute5tupleIJiiiiEEENS1_10collective13CollectiveMmaINS1_35MainloopSm100TmaUmmaWarpSpecializedILi13ELi2ELi4ENS5_IJNS4_1CILi2EEESB_NSA_ILi1EEEEEEEENS5_IJNSA_ILi64EEESF_SF_EEENS_6half_tENS5_IJlSC_lEEESH_SI_NS4_8TiledMMAINS4_8MMA_AtomIJNS4_20SM100_MMA_F16BF16_SSISH_SH_fLi64ELi64ELNS4_4UMMA5MajorE0ELSN_0ELNSM_7ScaleInE0ELSO_0EEEEEENS4_6LayoutINS5_IJSC_SC_SC_EEENS5_IJNSA_ILi0EEEST_ST_EEEEENS5_IJNS4_10UnderscoreESW_SW_EEEEENS4_23SM90_TMA_LOAD_MULTICASTENS4_14ComposedLayoutINS4_7SwizzleILi3ELi4ELi3EEENS4_18smem_ptr_flag_bitsILi16EEENSR_INS5_IJNSA_ILi8EEESF_EEENS5_IJSF_SC_EEEEEEEvNS4_8identityESZ_S19_vS1A_EENS_8epilogue10collective18CollectiveEpilogueINS1C_23Sm100TmaWarpSpecializedILi3ELi2ELi16ELb1ELb0EEEJSG_NS5_IJNSR_ISF_SC_EENSR_INSA_ILi32EEESC_EEEEESH_SI_SH_SI_NS1C_6fusion15FusionCallbacksIS1G_NS1L_17LinearCombinationISH_fSH_fLNS_15FloatRoundStyleE2EEESG_S1K_JEEENS4_5SM1004TMEM4LOAD26SM100_TMEM_LOAD_16dp256b4xENS4_13SM90_TMA_LOADENS10_INS11_ILi2ELi4ELi3EEES14_NSR_INS5_IJS15_S1I_EEENS5_IJS1I_SC_EEEEEEENS4_17SM75_U32x4_LDSM_NENS4_14SM90_TMA_STOREES20_NS4_17SM90_U32x4_STSM_NENS4_39AutoVectorizingCopyWithAssumedAlignmentILi128EEEEEEvvEEEEvNT_6ParamsE)
        /*0ae8*/ 	.short	0x0380
        /*0aea*/ 	.short	0x0800


	//----- nvinfo : EIATTR_SW_WAR
	.align		4
.L_55:
        /*0aec*/ 	.byte	0x04, 0x36
        /*0aee*/ 	.short	(.L_57 - .L_56)
.L_56:
        /*0af0*/ 	.word	0x00000008
.L_57:


//--------------------- .nv.callgraph             --------------------------
	.section	.nv.callgraph,"",@"SHT_CUDA_CALLGRAPH"
	.align	4
	.sectionentsize	8
	.align		4
        /*0000*/ 	.word	0x00000000
	.align		4
        /*0004*/ 	.word	0xffffffff
	.align		4
        /*0008*/ 	.word	index@(_ZN7cutlass13device_kernelINS_4gemm6kernel13GemmUniversalIN4cute5tupleIJiiiiEEENS1_10collective13CollectiveMmaINS1_35MainloopSm100TmaUmmaWarpSpecializedILi13ELi2ELi4ENS5_IJNS4_1CILi2EEESB_NSA_ILi1EEEEEEEENS5_IJNSA_ILi64EEESF_SF_EEENS_6half_tENS5_IJlSC_lEEESH_SI_NS4_8TiledMMAINS4_8MMA_AtomIJNS4_20SM100_MMA_F16BF16_SSISH_SH_fLi64ELi64ELNS4_4UMMA5MajorE0ELSN_0ELNSM_7ScaleInE0ELSO_0EEEEEENS4_6LayoutINS5_IJSC_SC_SC_EEENS5_IJNSA_ILi0EEEST_ST_EEEEENS5_IJNS4_10UnderscoreESW_SW_EEEEENS4_23SM90_TMA_LOAD_MULTICASTENS4_14ComposedLayoutINS4_7SwizzleILi3ELi4ELi3EEENS4_18smem_ptr_flag_bitsILi16EEENSR_INS5_IJNSA_ILi8EEESF_EEENS5_IJSF_SC_EEEEEEEvNS4_8identityESZ_S19_vS1A_EENS_8epilogue10collective18CollectiveEpilogueINS1C_23Sm100TmaWarpSpecializedILi3ELi2ELi16ELb1ELb0EEEJSG_NS5_IJNSR_ISF_SC_EENSR_INSA_ILi32EEESC_EEEEESH_SI_SH_SI_NS1C_6fusion15FusionCallbacksIS1G_NS1L_17LinearCombinationISH_fSH_fLNS_15FloatRoundStyleE2EEESG_S1K_JEEENS4_5SM1004TMEM4LOAD26SM100_TMEM_LOAD_16dp256b4xENS4_13SM90_TMA_LOADENS10_INS11_ILi2ELi4ELi3EEES14_NSR_INS5_IJS15_S1I_EEENS5_IJS1I_SC_EEEEEEENS4_17SM75_U32x4_LDSM_NENS4_14SM90_TMA_STOREES20_NS4_17SM90_U32x4_STSM_NENS4_39AutoVectorizingCopyWithAssumedAlignmentILi128EEEEEEvvEEEEvNT_6ParamsE)
	.align		4
        /*000c*/ 	.word	index@(__assertfail)
	.align		4
        /*0010*/ 	.word	0x00000000
	.align		4
        /*0014*/ 	.word	0xfffffffe
	.align		4
        /*0018*/ 	.word	0x00000000
	.align		4
        /*001c*/ 	.word	0xfffffffd
	.align		4
        /*0020*/ 	.word	0x00000000
	.align		4
        /*0024*/ 	.word	0xfffffffc


//--------------------- .nv.constant4             --------------------------
	.section	.nv.constant4,"a",@progbits
	.align	8
	.align		8
.nv.constant4:
        /*0000*/ 	.dword	__assertfail
	.align		8
        /*0008*/ 	.dword	__unnamed_1
	.align		8
        /*0010*/ 	.dword	__unnamed_2
	.align		8
        /*0018*/ 	.dword	_ZN39_INTERNAL_40d81279_4_k_cu_a508d905_68444cuda3std3__45__cpo5beginE
	.align		8
        /*0020*/ 	.dword	_ZN39_INTERNAL_40d81279_4_k_cu_a508d905_68444cuda3std3__45__cpo3endE
	.align		8
        /*0028*/ 	.dword	_ZN39_INTERNAL_40d81279_4_k_cu_a508d905_68444cuda3std3__45__cpo6cbeginE
	.align		8
        /*0030*/ 	.dword	_ZN39_INTERNAL_40d81279_4_k_cu_a508d905_68444cuda3std3__45__cpo4cendE
	.align		8
        /*0038*/ 	.dword	_ZN39_INTERNAL_40d81279_4_k_cu_a508d905_68444cuda3std3__441_GLOBAL__N__40d81279_4_k_cu_a508d905_68446ignoreE
	.align		8
        /*0040*/ 	.dword	_ZN39_INTERNAL_40d81279_4_k_cu_a508d905_68444cuda3std3__419piecewise_constructE
	.align		8
        /*0048*/ 	.dword	_ZN39_INTERNAL_40d81279_4_k_cu_a508d905_68444cuda3std3__48in_placeE
	.align		8
        /*0050*/ 	.dword	_ZN39_INTERNAL_40d81279_4_k_cu_a508d905_68444cuda3std6ranges3__45__cpo4swapE
	.align		8
        /*0058*/ 	.dword	_ZN39_INTERNAL_40d81279_4_k_cu_a508d905_68444cuda3std6ranges3__45__cpo9iter_moveE
	.align		8
        /*0060*/ 	.dword	_ZN39_INTERNAL_40d81279_4_k_cu_a508d905_68444cute7productE
	.align		8
        /*0068*/ 	.dword	_ZN39_INTERNAL_40d81279_4_k_cu_a508d905_68444cute1_E
	.align		8
        /*0070*/ 	.dword	$str$25
	.align		8
        /*0078*/ 	.dword	$str$26
	.align		8
        /*0080*/ 	.dword	$str$27
	.align		8
        /*0088*/ 	.dword	$str$28


//--------------------- .text._ZN7cutlass13device_kernelINS_4gemm6kernel13GemmUniversalIN4cute5tupleIJiiiiEEENS1_10collective13CollectiveMmaINS1_35MainloopSm100TmaUmmaWarpSpecializedILi13ELi2ELi4ENS5_IJNS4_1CILi2EEESB_NSA_ILi1EEEEEEEENS5_IJNSA_ILi64EEESF_SF_EEENS_6half_tENS5_IJlSC_lEEESH_SI_NS4_8TiledMMAINS4_8MMA_AtomIJNS4_20SM100_MMA_F16BF16_SSISH_SH_fLi64ELi64ELNS4_4UMMA5MajorE0ELSN_0ELNSM_7ScaleInE0ELSO_0EEEEEENS4_6LayoutINS5_IJSC_SC_SC_EEENS5_IJNSA_ILi0EEEST_ST_EEEEENS5_IJNS4_10UnderscoreESW_SW_EEEEENS4_23SM90_TMA_LOAD_MULTICASTENS4_14ComposedLayoutINS4_7SwizzleILi3ELi4ELi3EEENS4_18smem_ptr_flag_bitsILi16EEENSR_INS5_IJNSA_ILi8EEESF_EEENS5_IJSF_SC_EEEEEEEvNS4_8identityESZ_S19_vS1A_EENS_8epilogue10collective18CollectiveEpilogueINS1C_23Sm100TmaWarpSpecializedILi3ELi2ELi16ELb1ELb0EEEJSG_NS5_IJNSR_ISF_SC_EENSR_INSA_ILi32EEESC_EEEEESH_SI_SH_SI_NS1C_6fusion15FusionCallbacksIS1G_NS1L_17LinearCombinationISH_fSH_fLNS_15FloatRoundStyleE2EEESG_S1K_JEEENS4_5SM1004TMEM4LOAD26SM100_TMEM_LOAD_16dp256b4xENS4_13SM90_TMA_LOADENS10_INS11_ILi2ELi4ELi3EEES14_NSR_INS5_IJS15_S1I_EEENS5_IJS1I_SC_EEEEEEENS4_17SM75_U32x4_LDSM_NENS4_14SM90_TMA_STOREES20_NS4_17SM90_U32x4_STSM_NENS4_39AutoVectorizingCopyWithAssumedAlignmentILi128EEEEEEvvEEEEvNT_6ParamsE --------------------------
	.section	.text._ZN7cutlass13device_kernelINS_4gemm6kernel13GemmUniversalIN4cute5tupleIJiiiiEEENS1_10collective13CollectiveMmaINS1_35MainloopSm100TmaUmmaWarpSpecializedILi13ELi2ELi4ENS5_IJNS4_1CILi2EEESB_NSA_ILi1EEEEEEEENS5_IJNSA_ILi64EEESF_SF_EEENS_6half_tENS5_IJlSC_lEEESH_SI_NS4_8TiledMMAINS4_8MMA_AtomIJNS4_20SM100_MMA_F16BF16_SSISH_SH_fLi64ELi64ELNS4_4UMMA5MajorE0ELSN_0ELNSM_7ScaleInE0ELSO_0EEEEEENS4_6LayoutINS5_IJSC_SC_SC_EEENS5_IJNSA_ILi0EEEST_ST_EEEEENS5_IJNS4_10UnderscoreESW_SW_EEEEENS4_23SM90_TMA_LOAD_MULTICASTENS4_14ComposedLayoutINS4_7SwizzleILi3ELi4ELi3EEENS4_18smem_ptr_flag_bitsILi16EEENSR_INS5_IJNSA_ILi8EEESF_EEENS5_IJSF_SC_EEEEEEEvNS4_8identityESZ_S19_vS1A_EENS_8epilogue10collective18CollectiveEpilogueINS1C_23Sm100TmaWarpSpecializedILi3ELi2ELi16ELb1ELb0EEEJSG_NS5_IJNSR_ISF_SC_EENSR_INSA_ILi32EEESC_EEEEESH_SI_SH_SI_NS1C_6fusion15FusionCallbacksIS1G_NS1L_17LinearCombinationISH_fSH_fLNS_15FloatRoundStyleE2EEESG_S1K_JEEENS4_5SM1004TMEM4LOAD26SM100_TMEM_LOAD_16dp256b4xENS4_13SM90_TMA_LOADENS10_INS11_ILi2ELi4ELi3EEES14_NSR_INS5_IJS15_S1I_EEENS5_IJS1I_SC_EEEEEEENS4_17SM75_U32x4_LDSM_NENS4_14SM90_TMA_STOREES20_NS4_17SM90_U32x4_STSM_NENS4_39AutoVectorizingCopyWithAssumedAlignmentILi128EEEEEEvvEEEEvNT_6ParamsE,"ax",@progbits
	.align	128
.text._ZN7cutlass13device_kernelINS_4gemm6kernel13GemmUniversalIN4cute5tupleIJiiiiEEENS1_10collective13CollectiveMmaINS1_35MainloopSm100TmaUmmaWarpSpecializedILi13ELi2ELi4ENS5_IJNS4_1CILi2EEESB_NSA_ILi1EEEEEEEENS5_IJNSA_ILi64EEESF_SF_EEENS_6half_tENS5_IJlSC_lEEESH_SI_NS4_8TiledMMAINS4_8MMA_AtomIJNS4_20SM100_MMA_F16BF16_SSISH_SH_fLi64ELi64ELNS4_4UMMA5MajorE0ELSN_0ELNSM_7ScaleInE0ELSO_0EEEEEENS4_6LayoutINS5_IJSC_SC_SC_EEENS5_IJNSA_ILi0EEEST_ST_EEEEENS5_IJNS4_10UnderscoreESW_SW_EEEEENS4_23SM90_TMA_LOAD_MULTICASTENS4_14ComposedLayoutINS4_7SwizzleILi3ELi4ELi3EEENS4_18smem_ptr_flag_bitsILi16EEENSR_INS5_IJNSA_ILi8EEESF_EEENS5_IJSF_SC_EEEEEEEvNS4_8identityESZ_S19_vS1A_EENS_8epilogue10collective18CollectiveEpilogueINS1C_23Sm100TmaWarpSpecializedILi3ELi2ELi16ELb1ELb0EEEJSG_NS5_IJNSR_ISF_SC_EENSR_INSA_ILi32EEESC_EEEEESH_SI_SH_SI_NS1C_6fusion15FusionCallbacksIS1G_NS1L_17LinearCombinationISH_fSH_fLNS_15FloatRoundStyleE2EEESG_S1K_JEEENS4_5SM1004TMEM4LOAD26SM100_TMEM_LOAD_16dp256b4xENS4_13SM90_TMA_LOADENS10_INS11_ILi2ELi4ELi3EEES14_NSR_INS5_IJS15_S1I_EEENS5_IJS1I_SC_EEEEEEENS4_17SM75_U32x4_LDSM_NENS4_14SM90_TMA_STOREES20_NS4_17SM90_U32x4_STSM_NENS4_39AutoVectorizingCopyWithAssumedAlignmentILi128EEEEEEvvEEEEvNT_6ParamsE:
        .type           _ZN7cutlass13device_kernelINS_4gemm6kernel13GemmUniversalIN4cute5tupleIJiiiiEEENS1_10collective13CollectiveMmaINS1_35MainloopSm100TmaUmmaWarpSpecializedILi13ELi2ELi4ENS5_IJNS4_1CILi2EEESB_NSA_ILi1EEEEEEEENS5_IJNSA_ILi64EEESF_SF_EEENS_6half_tENS5_IJlSC_lEEESH_SI_NS4_8TiledMMAINS4_8MMA_AtomIJNS4_20SM100_MMA_F16BF16_SSISH_SH_fLi64ELi64ELNS4_4UMMA5MajorE0ELSN_0ELNSM_7ScaleInE0ELSO_0EEEEEENS4_6LayoutINS5_IJSC_SC_SC_EEENS5_IJNSA_ILi0EEEST_ST_EEEEENS5_IJNS4_10UnderscoreESW_SW_EEEEENS4_23SM90_TMA_LOAD_MULTICASTENS4_14ComposedLayoutINS4_7SwizzleILi3ELi4ELi3EEENS4_18smem_ptr_flag_bitsILi16EEENSR_INS5_IJNSA_ILi8EEESF_EEENS5_IJSF_SC_EEEEEEEvNS4_8identityESZ_S19_vS1A_EENS_8epilogue10collective18CollectiveEpilogueINS1C_23Sm100TmaWarpSpecializedILi3ELi2ELi16ELb1ELb0EEEJSG_NS5_IJNSR_ISF_SC_EENSR_INSA_ILi32EEESC_EEEEESH_SI_SH_SI_NS1C_6fusion15FusionCallbacksIS1G_NS1L_17LinearCombinationISH_fSH_fLNS_15FloatRoundStyleE2EEESG_S1K_JEEENS4_5SM1004TMEM4LOAD26SM100_TMEM_LOAD_16dp256b4xENS4_13SM90_TMA_LOADENS10_INS11_ILi2ELi4ELi3EEES14_NSR_INS5_IJS15_S1I_EEENS5_IJS1I_SC_EEEEEEENS4_17SM75_U32x4_LDSM_NENS4_14SM90_TMA_STOREES20_NS4_17SM90_U32x4_STSM_NENS4_39AutoVectorizingCopyWithAssumedAlignmentILi128EEEEEEvvEEEEvNT_6ParamsE,@function
        .size           _ZN7cutlass13device_kernelINS_4gemm6kernel13GemmUniversalIN4cute5tupleIJiiiiEEENS1_10collective13CollectiveMmaINS1_35MainloopSm100TmaUmmaWarpSpecializedILi13ELi2ELi4ENS5_IJNS4_1CILi2EEESB_NSA_ILi1EEEEEEEENS5_IJNSA_ILi64EEESF_SF_EEENS_6half_tENS5_IJlSC_lEEESH_SI_NS4_8TiledMMAINS4_8MMA_AtomIJNS4_20SM100_MMA_F16BF16_SSISH_SH_fLi64ELi64ELNS4_4UMMA5MajorE0ELSN_0ELNSM_7ScaleInE0ELSO_0EEEEEENS4_6LayoutINS5_IJSC_SC_SC_EEENS5_IJNSA_ILi0EEEST_ST_EEEEENS5_IJNS4_10UnderscoreESW_SW_EEEEENS4_23SM90_TMA_LOAD_MULTICASTENS4_14ComposedLayoutINS4_7SwizzleILi3ELi4ELi3EEENS4_18smem_ptr_flag_bitsILi16EEENSR_INS5_IJNSA_ILi8EEESF_EEENS5_IJSF_SC_EEEEEEEvNS4_8identityESZ_S19_vS1A_EENS_8epilogue10collective18CollectiveEpilogueINS1C_23Sm100TmaWarpSpecializedILi3ELi2ELi16ELb1ELb0EEEJSG_NS5_IJNSR_ISF_SC_EENSR_INSA_ILi32EEESC_EEEEESH_SI_SH_SI_NS1C_6fusion15FusionCallbacksIS1G_NS1L_17LinearCombinationISH_fSH_fLNS_15FloatRoundStyleE2EEESG_S1K_JEEENS4_5SM1004TMEM4LOAD26SM100_TMEM_LOAD_16dp256b4xENS4_13SM90_TMA_LOADENS10_INS11_ILi2ELi4ELi3EEES14_NSR_INS5_IJS15_S1I_EEENS5_IJS1I_SC_EEEEEEENS4_17SM75_U32x4_LDSM_NENS4_14SM90_TMA_STOREES20_NS4_17SM90_U32x4_STSM_NENS4_39AutoVectorizingCopyWithAssumedAlignmentILi128EEEEEEvvEEEEvNT_6ParamsE,(.L_x_189 - _ZN7cutlass13device_kernelINS_4gemm6kernel13GemmUniversalIN4cute5tupleIJiiiiEEENS1_10collective13CollectiveMmaINS1_35MainloopSm100TmaUmmaWarpSpecializedILi13ELi2ELi4ENS5_IJNS4_1CILi2EEESB_NSA_ILi1EEEEEEEENS5_IJNSA_ILi64EEESF_SF_EEENS_6half_tENS5_IJlSC_lEEESH_SI_NS4_8TiledMMAINS4_8MMA_AtomIJNS4_20SM100_MMA_F16BF16_SSISH_SH_fLi64ELi64ELNS4_4UMMA5MajorE0ELSN_0ELNSM_7ScaleInE0ELSO_0EEEEEENS4_6LayoutINS5_IJSC_SC_SC_EEENS5_IJNSA_ILi0EEEST_ST_EEEEENS5_IJNS4_10UnderscoreESW_SW_EEEEENS4_23SM90_TMA_LOAD_MULTICASTENS4_14ComposedLayoutINS4_7SwizzleILi3ELi4ELi3EEENS4_18smem_ptr_flag_bitsILi16EEENSR_INS5_IJNSA_ILi8EEESF_EEENS5_IJSF_SC_EEEEEEEvNS4_8identityESZ_S19_vS1A_EENS_8epilogue10collective18CollectiveEpilogueINS1C_23Sm100TmaWarpSpecializedILi3ELi2ELi16ELb1ELb0EEEJSG_NS5_IJNSR_ISF_SC_EENSR_INSA_ILi32EEESC_EEEEESH_SI_SH_SI_NS1C_6fusion15FusionCallbacksIS1G_NS1L_17LinearCombinationISH_fSH_fLNS_15FloatRoundStyleE2EEESG_S1K_JEEENS4_5SM1004TMEM4LOAD26SM100_TMEM_LOAD_16dp256b4xENS4_13SM90_TMA_LOADENS10_INS11_ILi2ELi4ELi3EEES14_NSR_INS5_IJS15_S1I_EEENS5_IJS1I_SC_EEEEEEENS4_17SM75_U32x4_LDSM_NENS4_14SM90_TMA_STOREES20_NS4_17SM90_U32x4_STSM_NENS4_39AutoVectorizingCopyWithAssumedAlignmentILi128EEEEEEvvEEEEvNT_6ParamsE)
        .other          _ZN7cutlass13device_kernelINS_4gemm6kernel13GemmUniversalIN4cute5tupleIJiiiiEEENS1_10collective13CollectiveMmaINS1_35MainloopSm100TmaUmmaWarpSpecializedILi13ELi2ELi4ENS5_IJNS4_1CILi2EEESB_NSA_ILi1EEEEEEEENS5_IJNSA_ILi64EEESF_SF_EEENS_6half_tENS5_IJlSC_lEEESH_SI_NS4_8TiledMMAINS4_8MMA_AtomIJNS4_20SM100_MMA_F16BF16_SSISH_SH_fLi64ELi64ELNS4_4UMMA5MajorE0ELSN_0ELNSM_7ScaleInE0ELSO_0EEEEEENS4_6LayoutINS5_IJSC_SC_SC_EEENS5_IJNSA_ILi0EEEST_ST_EEEEENS5_IJNS4_10UnderscoreESW_SW_EEEEENS4_23SM90_TMA_LOAD_MULTICASTENS4_14ComposedLayoutINS4_7SwizzleILi3ELi4ELi3EEENS4_18smem_ptr_flag_bitsILi16EEENSR_INS5_IJNSA_ILi8EEESF_EEENS5_IJSF_SC_EEEEEEEvNS4_8identityESZ_S19_vS1A_EENS_8epilogue10collective18CollectiveEpilogueINS1C_23Sm100TmaWarpSpecializedILi3ELi2ELi16ELb1ELb0EEEJSG_NS5_IJNSR_ISF_SC_EENSR_INSA_ILi32EEESC_EEEEESH_SI_SH_SI_NS1C_6fusion15FusionCallbacksIS1G_NS1L_17LinearCombinationISH_fSH_fLNS_15FloatRoundStyleE2EEESG_S1K_JEEENS4_5SM1004TMEM4LOAD26SM100_TMEM_LOAD_16dp256b4xENS4_13SM90_TMA_LOADENS10_INS11_ILi2ELi4ELi3EEES14_NSR_INS5_IJS15_S1I_EEENS5_IJS1I_SC_EEEEEEENS4_17SM75_U32x4_LDSM_NENS4_14SM90_TMA_STOREES20_NS4_17SM90_U32x4_STSM_NENS4_39AutoVectorizingCopyWithAssumedAlignmentILi128EEEEEEvvEEEEvNT_6ParamsE,@"STO_CUDA_ENTRY STV_DEFAULT"
_ZN7cutlass13device_kernelINS_4gemm6kernel13GemmUniversalIN4cute5tupleIJiiiiEEENS1_10collective13CollectiveMmaINS1_35MainloopSm100TmaUmmaWarpSpecializedILi13ELi2ELi4ENS5_IJNS4_1CILi2EEESB_NSA_ILi1EEEEEEEENS5_IJNSA_ILi64EEESF_SF_EEENS_6half_tENS5_IJlSC_lEEESH_SI_NS4_8TiledMMAINS4_8MMA_AtomIJNS4_20SM100_MMA_F16BF16_SSISH_SH_fLi64ELi64ELNS4_4UMMA5MajorE0ELSN_0ELNSM_7ScaleInE0ELSO_0EEEEEENS4_6LayoutINS5_IJSC_SC_SC_EEENS5_IJNSA_ILi0EEEST_ST_EEEEENS5_IJNS4_10UnderscoreESW_SW_EEEEENS4_23SM90_TMA_LOAD_MULTICASTENS4_14ComposedLayoutINS4_7SwizzleILi3ELi4ELi3EEENS4_18smem_ptr_flag_bitsILi16EEENSR_INS5_IJNSA_ILi8EEESF_EEENS5_IJSF_SC_EEEEEEEvNS4_8identityESZ_S19_vS1A_EENS_8epilogue10collective18CollectiveEpilogueINS1C_23Sm100TmaWarpSpecializedILi3ELi2ELi16ELb1ELb0EEEJSG_NS5_IJNSR_ISF_SC_EENSR_INSA_ILi32EEESC_EEEEESH_SI_SH_SI_NS1C_6fusion15FusionCallbacksIS1G_NS1L_17LinearCombinationISH_fSH_fLNS_15FloatRoundStyleE2EEESG_S1K_JEEENS4_5SM1004TMEM4LOAD26SM100_TMEM_LOAD_16dp256b4xENS4_13SM90_TMA_LOADENS10_INS11_ILi2ELi4ELi3EEES14_NSR_INS5_IJS15_S1I_EEENS5_IJS1I_SC_EEEEEEENS4_17SM75_U32x4_LDSM_NENS4_14SM90_TMA_STOREES20_NS4_17SM90_U32x4_STSM_NENS4_39AutoVectorizingCopyWithAssumedAlignmentILi128EEEEEEvvEEEEvNT_6ParamsE:
[----:B------:R-:W1:Y:S01]  /*0000*/  LDC R1, c[0x0][0x37c] ;  /* 0x0000df00ff017b82 */ /* 0x000e620000000800 */
[----:B------:R-:W2:Y:S01]  /*0010*/  S2R R55, SR_TID.X ;  /* 0x0000000000377919 */ /* 0x000ea20000002100 */
[----:B------:R-:W3:Y:S01]  /*0020*/  LDCU.64 UR8, c[0x0][0x890] ;  /* 0x00011200ff0877ac */ /* 0x000ee20008000a00 */
[----:B------:R-:W-:Y:S02]  /*0030*/  PRMT R45, RZ, 0x7610, R45 ;  /* 0x00007610ff2d7816 */ /* 0x000fe4000000002d */
[----:B------:R-:W-:Y:S01]  /*0040*/  ELECT P3, URZ, PT ;  /* 0x0000000000ff782f */ /* 0x000fe20003860000 */
[----:B---3--:R-:W-:-:S04]  /*0050*/  UISETP.NE.U32.AND UP0, UPT, UR8, URZ, UPT ;  /* 0x000000ff0800728c */ /* 0x008fc8000bf05070 */
[----:B------:R-:W-:Y:S01]  /*0060*/  UISETP.NE.AND.EX UP0, UPT, UR9, URZ, UPT, UP0 ;  /* 0x000000ff0900728c */ /* 0x000fe2000bf05300 */
[----:B--2---:R-:W-:-:S05]  /*0070*/  SHF.R.U32.HI R46, RZ, 0x5, R55 ;  /* 0x00000005ff2e7819 */ /* 0x004fca0000011637 */
[----:B------:R-:W2:Y:S02]  /*0080*/  SHFL.IDX PT, R0, R46, RZ, 0x1f ;  /* 0x00001fff2e007589 */ /* 0x000ea400000e0000 */
[----:B--2---:R-:W-:Y:S01]  /*0090*/  R2UR UR22, R0 ;  /* 0x00000000001672ca */ /* 0x004fe200000e0000 */
[----:B-1----:R-:W-:-:S14]  /*00a0*/  BRA.U UP0, `(.L_x_0) ;  /* 0x0000000100307547 */ /* 0x002fdc000b800000 */
[----:B------:R-:W1:Y:S02]  /*00b0*/  LDCU.64 UR4, c[0x0][0x888] ;  /* 0x00011100ff0477ac */ /* 0x000e640008000a00 */
[----:B-1----:R-:W-:-:S04]  /*00c0*/  UISETP.NE.U32.AND UP0, UPT, UR4, URZ, UPT ;  /* 0x000000ff0400728c */ /* 0x002fc8000bf05070 */
[----:B------:R-:W-:-:S09]  /*00d0*/  UISETP.NE.AND.EX UP0, UPT, UR5, URZ, UPT, UP0 ;  /* 0x000000ff0500728c */ /* 0x000fd2000bf05300 */
[----:B------:R-:W-:Y:S05]  /*00e0*/  BRA.U !UP0, `(.L_x_1) ;  /* 0x0000000108147547 */ /* 0x000fea000b800000 */
[----:B------:R-:W1:Y:S01]  /*00f0*/  LDC.64 R26, c[0x0][0x888] ;  /* 0x00022200ff1a7b82 */ /* 0x000e620000000a00 */
[----:B------:R-:W1:Y:S02]  /*0100*/  LDCU.64 UR4, c[0x0][0x358] ;  /* 0x00006b00ff0477ac */ /* 0x000e640008000a00 */
[----:B-1----:R1:W5:Y:S01]  /*0110*/  LDG.E R26, desc[UR4][R26.64] ;  /* 0x000000041a1a7981 */ /* 0x002362000c1e1900 */
[----:B------:R-:W-:Y:S01]  /*0120*/  HFMA2 R45, -RZ, RZ, 0, 5.9604644775390625e-08 ;  /* 0x00000001ff2d7431 */ /* 0x000fe200000001ff */
[----:B------:R-:W-:Y:S05]  /*0130*/  BRA `(.L_x_0) ;  /* 0x00000000000c7947 */ /* 0x000fea0003800000 */
.L_x_1:
[----:B------:R-:W1:Y:S01]  /*0140*/  LDCU UR4, c[0x0][0x880] ;  /* 0x00011000ff0477ac */ /* 0x000e620008000800 */
[----:B------:R-:W-:Y:S01]  /*0150*/  HFMA2 R45, -RZ, RZ, 0, 5.9604644775390625e-08 ;  /* 0x00000001ff2d7431 */ /* 0x000fe200000001ff */
[----:B-1----:R-:W-:-:S07]  /*0160*/  MOV R26, UR4 ;  /* 0x00000004001a7c02 */ /* 0x002fce0008000f00 */
.L_x_0:
[----:B------:R-:W2:Y:S02]  /*0170*/  LDCU.64 UR4, c[0x0][0x8b0] ;  /* 0x00011600ff0477ac */ /* 0x000ea40008000a00 */
[----:B--2---:R-:W-:-:S04]  /*0180*/  UISETP.NE.U32.AND UP0, UPT, UR4, URZ, UPT ;  /* 0x000000ff0400728c */ /* 0x004fc8000bf05070 */
[----:B------:R-:W-:-:S09]  /*0190*/  UISETP.NE.AND.EX UP0, UPT, UR5, URZ, UPT, UP0 ;  /* 0x000000ff0500728c */ /* 0x000fd2000bf05300 */
[----:B------:R-:W-:Y:S05]  /*01a0*/  BRA.U UP0, `(.L_x_2) ;  /* 0x0000000100287547 */ /* 0x000fea000b800000 */
[----:B------:R-:W2:Y:S02]  /*01b0*/  LDCU.64 UR4, c[0x0][0x8a8] ;  /* 0x00011500ff0477ac */ /* 0x000ea40008000a00 */
[----:B--2---:R-:W-:-:S04]  /*01c0*/  UISETP.NE.U32.AND UP0, UPT, UR4, URZ, UPT ;  /* 0x000000ff0400728c */ /* 0x004fc8000bf05070 */
[----:B------:R-:W-:-:S09]  /*01d0*/  UISETP.NE.AND.EX UP0, UPT, UR5, URZ, UPT, UP0 ;  /* 0x000000ff0500728c */ /* 0x000fd2000bf05300 */
[----:B------:R-:W-:Y:S05]  /*01e0*/  BRA.U !UP0, `(.L_x_3) ;  /* 0x0000000108107547 */ /* 0x000fea000b800000 */
[----:B------:R-:W2:Y:S01]  /*01f0*/  LDC.64 R24, c[0x0][0x8a8] ;  /* 0x00022a00ff187b82 */ /* 0x000ea20000000a00 */
[----:B------:R-:W2:Y:S02]  /*0200*/  LDCU.64 UR4, c[0x0][0x358] ;  /* 0x00006b00ff0477ac */ /* 0x000ea40008000a00 */
[----:B--2---:R2:W5:Y:S01]  /*0210*/  LDG.E R24, desc[UR4][R24.64] ;  /* 0x0000000418187981 */ /* 0x004562000c1e1900 */
[----:B------:R-:W-:Y:S05]  /*0220*/  BRA `(.L_x_2) ;  /* 0x0000000000087947 */ /* 0x000fea0003800000 */
.L_x_3:
[----:B------:R-:W2:Y:S02]  /*0230*/  LDCU UR4, c[0x0][0x8a0] ;  /* 0x00011400ff0477ac */ /* 0x000ea40008000800 */
[----:B--2---:R-:W-:Y:S02]  /*0240*/  MOV R24, UR4 ;  /* 0x0000000400187c02 */ /* 0x004fe40008000f00 */
.L_x_2:
[----:B------:R-:W-:Y:S01]  /*0250*/  IMAD.U32 R0, RZ, RZ, UR22 ;  /* 0x00000016ff007e24 */ /* 0x000fe2000f8e00ff */
[----:B------:R-:W-:Y:S04]  /*0260*/  BSSY.RECONVERGENT B0, `(.L_x_4) ;  /* 0x000000c000007945 */ /* 0x000fe80003800200 */
[C---:B------:R-:W-:Y:S02]  /*0270*/  ISETP.NE.OR P1, PT, R0.reuse, 0x1, !P3 ;  /* 0x000000010000780c */ /* 0x040fe40005f25670 */
[----:B------:R-:W-:-:S11]  /*0280*/  ISETP.NE.OR P0, PT, R0, 0x3, !P3 ;  /* 0x000000030000780c */ /* 0x000fd60005f05670 */
[----:B------:R-:W-:Y:S05]  /*0290*/  @P1 BRA `(.L_x_5) ;  /* 0x0000000000201947 */ /* 0x000fea0003800000 */
[----:B------:R-:W3:Y:S02]  /*02a0*/  LDCU.64 UR4, c[0x0][0x348] ;  /* 0x00006900ff0477ac */ /* 0x000ee40008000a00 */
[----:B---3--:R-:W-:Y:S02]  /*02b0*/  UIADD3 UR6, UP1, UPT, UR4, 0x80, URZ ;  /* 0x0000008004067890 */ /* 0x008fe4000ff3e0ff */
[----:B------:R-:W-:Y:S02]  /*02c0*/  UIADD3 UR4, UP0, UPT, UR4, 0x180, URZ ;  /* 0x0000018004047890 */ /* 0x000fe4000ff1e0ff */
[----:B------:R-:W-:Y:S02]  /*02d0*/  UIADD3.X UR7, UPT, UPT, URZ, UR5, URZ, UP1, !UPT ;  /* 0x00000005ff077290 */ /* 0x000fe40008ffe4ff */
[----:B------:R-:W-:-:S07]  /*02e0*/  UIADD3.X UR5, UPT, UPT, URZ, UR5, URZ, UP0, !UPT ;  /* 0x00000005ff057290 */ /* 0x000fce00087fe4ff */
[----:B------:R3:W-:Y:S02]  /*02f0*/  UTMACCTL.PF [UR6] ;  /* 0x00000000060079b9 */ /* 0x0007e40008040000 */
[----:B------:R3:W-:Y:S02]  /*0300*/  UTMACCTL.PF [UR4] ;  /* 0x00000000040079b9 */ /* 0x0007e40008040000 */
[----:B---3--:R-:W-:Y:S01]  /*0310*/  NOP ;  /* 0x0000000000007918 */ /* 0x008fe20000000000 */
.L_x_5:
[----:B------:R-:W-:Y:S05]  /*0320*/  BSYNC.RECONVERGENT B0 ;  /* 0x0000000000007941 */ /* 0x000fea0003800200 */
.L_x_4:
[----:B------:R-:W-:Y:S04]  /*0330*/  BSSY.RECONVERGENT B0, `(.L_x_6) ;  /* 0x000000a000007945 */ /* 0x000fe80003800200 */
        /* <DEDUP_REMOVED lines=9> */
.L_x_7:
[----:B------:R-:W-:Y:S05]  /*03d0*/  BSYNC.RECONVERGENT B0 ;  /* 0x0000000000007941 */ /* 0x000fea0003800200 */
.L_x_6:
[----:B------:R-:W3:Y:S01]  /*03e0*/  LDCU.64 UR4, c[0x0][0x888] ;  /* 0x00011100ff0477ac */ /* 0x000ee20008000a00 */
[----:B------:R-:W-:Y:S02]  /*03f0*/  UISETP.EQ.U32.AND UP1, UPT, UR8, URZ, UPT ;  /* 0x000000ff0800728c */ /* 0x000fe4000bf22070 */
[----:B------:R-:W-:Y:S02]  /*0400*/  UPLOP3.LUT UP3, UPT, UPT, UPT, UPT, 0x80, 0x8 ;  /* 0x000000000008789c */ /* 0x000fe40003f6f070 */
[----:B---3--:R-:W-:-:S04]  /*0410*/  UISETP.NE.U32.AND UP0, UPT, UR4, URZ, UPT ;  /* 0x000000ff0400728c */ /* 0x008fc8000bf05070 */
[----:B------:R-:W-:-:S04]  /*0420*/  UISETP.NE.AND.EX UP0, UPT, UR5, URZ, UPT, UP0 ;  /* 0x000000ff0500728c */ /* 0x000fc8000bf05300 */
[----:B------:R-:W-:-:S04]  /*0430*/  UISETP.EQ.OR.EX UP2, UPT, UR9, URZ, !UP0, UP1 ;  /* 0x000000ff0900728c */ /* 0x000fc8000c742710 */
[----:B------:R-:W-:-:S06]  /*0440*/  UP2UR UR4, UPR, URZ, 0x4 ;  /* 0x00000004ff047883 */ /* 0x000fcc0008000000 */
[----:B------:R-:W-:Y:S01]  /*0450*/  MOV R49, UR4 ;  /* 0x0000000400317c02 */ /* 0x000fe20008000f00 */
[----:B------:R-:W-:Y:S06]  /*0460*/  BRA.U !UP2, `(.L_x_8) ;  /* 0x000000010a207547 */ /* 0x000fec000b800000 */
[----:B------:R-:W-:Y:S01]  /*0470*/  UISETP.NE.U32.AND UP1, UPT, UR8, URZ, UPT ;  /* 0x000000ff0800728c */ /* 0x000fe2000bf25070 */
[----:B-----5:R-:W-:Y:S01]  /*0480*/  FSETP.NEU.AND P0, PT, R26, RZ, PT ;  /* 0x000000ff1a00720b */ /* 0x020fe20003f0d000 */
[----:B------:R-:W-:Y:S02]  /*0490*/  USEL UR4, URZ, 0xffffffff, UP0 ;  /* 0xffffffffff047887 */ /* 0x000fe40008000000 */
[----:B------:R-:W-:-:S10]  /*04a0*/  UISETP.NE.AND.EX UP1, UPT, UR9, URZ, UPT, UP1 ;  /* 0x000000ff0900728c */ /* 0x000fd4000bf25310 */
[----:B------:R-:W-:Y:S01]  /*04b0*/  VOTEU.ANY UP0, P0 ;  /* 0x0000000000ff7886 */ /* 0x000fe20000000100 */
[----:B------:R-:W-:-:S04]  /*04c0*/  @!UP1 USEL UR4, URZ, 0xffffffff, UP0 ;  /* 0xffffffffff049887 */ /* 0x000fc80008000000 */
[----:B------:R-:W-:-:S04]  /*04d0*/  ULOP3.LUT UR4, UR4, 0x1, URZ, 0xc0, !UPT ;  /* 0x0000000104047892 */ /* 0x000fc8000f8ec0ff */
[----:B------:R-:W-:-:S11]  /*04e0*/  UISETP.NE.U32.AND UP3, UPT, UR4, 0x1, UPT ;  /* 0x000000010400788c */ /* 0x000fd6000bf65070 */
.L_x_8:
[----:B------:R-:W3:Y:S01]  /*04f0*/  SHFL.IDX PT, R2, R46, RZ, 0x1f ;  /* 0x00001fff2e027589 */ /* 0x000ee200000e0000 */
[----:B------:R-:W-:-:S04]  /*0500*/  UISETP.NE.AND UP0, UPT, UR22, 0x2, UPT ;  /* 0x000000021600788c */ /* 0x000fc8000bf05270 */
[----:B------:R-:W-:Y:S01]  /*0510*/  USEL UR33, URZ, 0x1, UP0 ;  /* 0x00000001ff217887 */ /* 0x000fe20008000000 */
[----:B---3--:R-:W-:-:S13]  /*0520*/  ISETP.NE.AND P0, PT, R2, RZ, PT ;  /* 0x000000ff0200720c */ /* 0x008fda0003f05270 */
[----:B------:R-:W-:Y:S05]  /*0530*/  @P0 BRA `(.L_x_9) ;  /* 0x0000000000ac0947 */ /* 0x000fea0003800000 */
[----:B------:R-:W-:Y:S01]  /*0540*/  ELECT P0, URZ, PT ;  /* 0x0000000000ff782f */ /* 0x000fe20003800000 */
[----:B------:R-:W-:-:S12]  /*0550*/  BSSY.RECONVERGENT B0, `(.L_x_9) ;  /* 0x0000029000007945 */ /* 0x000fd80003800200 */
[----:B------:R-:W-:Y:S05]  /*0560*/  @!P0 BRA `(.L_x_10) ;  /* 0x00000000009c8947 */ /* 0x000fea0003800000 */
[----:B------:R-:W3:Y:S01]  /*0570*/  S2UR UR4, SR_CgaCtaId ;  /* 0x00000000000479c3 */ /* 0x000ee20000008800 */
[----:B------:R-:W-:Y:S01]  /*0580*/  UMOV UR5, 0x400 ;  /* 0x0000040000057882 */ /* 0x000fe20000000000 */
[----:B------:R-:W-:Y:S01]  /*0590*/  UMOV UR8, 0x1 ;  /* 0x0000000100087882 */ /* 0x000fe20000000000 */
[----:B------:R-:W-:Y:S01]  /*05a0*/  UMOV UR6, 0x3 ;  /* 0x0000000300067882 */ /* 0x000fe20000000000 */
[----:B------:R-:W-:-:S04]  /*05b0*/  UIADD3 UR8, UPT, UPT, -UR8, 0x100000, URZ ;  /* 0x0010000008087890 */ /* 0x000fc8000fffe1ff */
[----:B------:R-:W-:Y:S02]  /*05c0*/  USHF.L.U32 UR9, UR8, 0xb, URZ ;  /* 0x0000000b08097899 */ /* 0x000fe400080006ff */
[----:B------:R-:W-:Y:S02]  /*05d0*/  USHF.L.U32 UR8, UR8, 0x1, URZ ;  /* 0x0000000108087899 */ /* 0x000fe400080006ff */
[----:B------:R-:W-:-:S04]  /*05e0*/  UIADD3 UR6, UPT, UPT, -UR6, 0x100000, URZ ;  /* 0x0010000006067890 */ /* 0x000fc8000fffe1ff */
[----:B------:R-:W-:Y:S02]  /*05f0*/  USHF.L.U32 UR7, UR6, 0xb, URZ ;  /* 0x0000000b06077899 */ /* 0x000fe400080006ff */
[----:B------:R-:W-:Y:S02]  /*0600*/  USHF.L.U32 UR6, UR6, 0x1, URZ ;  /* 0x0000000106067899 */ /* 0x000fe400080006ff */
[----:B---3--:R-:W-:Y:S01]  /*0610*/  ULEA UR4, UR4, UR5, 0x18 ;  /* 0x0000000504047291 */ /* 0x008fe2000f8ec0ff */
[----:B------:R-:W3:Y:S11]  /*0620*/  FENCE.VIEW.ASYNC.S ;  /* 0x00000000000073c6 */ /* 0x000ef60000000000 */
[----:B---3--:R3:W4:Y:S01]  /*0630*/  SYNCS.EXCH.64 URZ, [UR4], UR8 ;  /* 0x0000000804ff75b2 */ /* 0x0087220008000100 */
[----:B------:R3:W1:Y:S01]  /*0640*/  SYNCS.EXCH.64 URZ, [UR4+0x68], UR6 ;  /* 0x0000680604ff75b2 */ /* 0x0006620008000100 */
        /* <DEDUP_REMOVED lines=23> */
[----:B------:R3:W1:Y:S02]  /*07c0*/  SYNCS.EXCH.64 URZ, [UR4+0xc8], UR6 ;  /* 0x0000c80604ff75b2 */ /* 0x0006640008000100 */
[----:B---34-:R-:W-:Y:S01]  /*07d0*/  NOP ;  /* 0x0000000000007918 */ /* 0x018fe20000000000 */
.L_x_10:
[----:B------:R-:W-:Y:S05]  /*07e0*/  BSYNC.RECONVERGENT B0 ;  /* 0x0000000000007941 */ /* 0x000fea0003800200 */
.L_x_9:
[----:B------:R-:W3:Y:S01]  /*07f0*/  SHFL.IDX PT, R2, R46, RZ, 0x1f ;  /* 0x00001fff2e027589 */ /* 0x000ee200000e0000 */
[----:B------:R-:W-:Y:S01]  /*0800*/  NOP ;  /* 0x0000000000007918 */ /* 0x000fe20000000000 */
[----:B---3--:R-:W-:-:S13]  /*0810*/  ISETP.NE.AND P0, PT, R2, 0x1, PT ;  /* 0x000000010200780c */ /* 0x008fda0003f05270 */
[----:B------:R-:W-:Y:S05]  /*0820*/  @P0 BRA `(.L_x_11) ;  /* 0x0000000000500947 */ /* 0x000fea0003800000 */
        /* <DEDUP_REMOVED lines=9> */
[----:B------:R-:W-:Y:S01]  /*08c0*/  USHF.L.U32 UR6, UR6, 0x1, URZ ;  /* 0x0000000106067899 */ /* 0x000fe200080006ff */
[----:B------:R-:W-:Y:S01]  /*08d0*/  ELECT P0, URZ, PT ;  /* 0x0000000000ff782f */ /* 0x000fe20003800000 */
[----:B---3--:R-:W-:Y:S01]  /*08e0*/  ULEA UR4, UR4, UR5, 0x18 ;  /* 0x0000000504047291 */ /* 0x008fe2000f8ec0ff */
[----:B------:R-:W3:Y:S11]  /*08f0*/  FENCE.VIEW.ASYNC.S ;  /* 0x00000000000073c6 */ /* 0x000ef60000000000 */
[----:B---3--:R3:W4:Y:S01]  /*0900*/  SYNCS.EXCH.64 URZ, [UR4+0xd0], UR8 ;  /* 0x0000d00804ff75b2 */ /* 0x0087220008000100 */
[----:B------:R3:W1:Y:S01]  /*0910*/  SYNCS.EXCH.64 URZ, [UR4+0xe8], UR6 ;  /* 0x0000e80604ff75b2 */ /* 0x0006620008000100 */
[----:B------:R3:W1:Y:S01]  /*0920*/  SYNCS.EXCH.64 URZ, [UR4+0xd8], UR8 ;  /* 0x0000d80804ff75b2 */ /* 0x0006620008000100 */
[----:B------:R3:W1:Y:S01]  /*0930*/  SYNCS.EXCH.64 URZ, [UR4+0xf0], UR6 ;  /* 0x0000f00604ff75b2 */ /* 0x0006620008000100 */
[----:B------:R3:W1:Y:S01]  /*0940*/  SYNCS.EXCH.64 URZ, [UR4+0xe0], UR8 ;  /* 0x0000e00804ff75b2 */ /* 0x0006620008000100 */
[----:B------:R3:W1:Y:S01]  /*0950*/  SYNCS.EXCH.64 URZ, [UR4+0xf8], UR6 ;  /* 0x0000f80604ff75b2 */ /* 0x0006620008000100 */
[----:B------:R-:W-:Y:S01]  /*0960*/  NOP ;  /* 0x0000000000007918 */ /* 0x000fe20000000000 */
.L_x_11:
[----:B------:R-:W2:Y:S01]  /*0970*/  SHFL.IDX PT, R2, R46, RZ, 0x1f ;  /* 0x00001fff2e027589 */ /* 0x000ea200000e0000 */
[----:B------:R-:W-:Y:S01]  /*0980*/  NOP ;  /* 0x0000000000007918 */ /* 0x000fe20000000000 */
[----:B--2---:R-:W-:-:S13]  /*0990*/  ISETP.NE.AND P0, PT, R2, 0x3, PT ;  /* 0x000000030200780c */ /* 0x004fda0003f05270 */
[----:B------:R-:W-:Y:S05]  /*09a0*/  @P0 BRA `(.L_x_12) ;  /* 0x0000000000300947 */ /* 0x000fea0003800000 */
[----:B---3--:R-:W2:Y:S01]  /*09b0*/  S2UR UR6, SR_CgaCtaId ;  /* 0x00000000000679c3 */ /* 0x008ea20000008800 */
[----:B------:R-:W-:Y:S01]  /*09c0*/  UMOV UR4, 0x400 ;  /* 0x0000040000047882 */ /* 0x000fe20000000000 */
[----:B------:R-:W-:Y:S01]  /*09d0*/  UMOV UR5, 0x20 ;  /* 0x0000002000057882 */ /* 0x000fe20000000000 */
[----:B------:R-:W-:Y:S01]  /*09e0*/  ELECT P0, URZ, PT ;  /* 0x0000000000ff782f */ /* 0x000fe20003800000 */
[----:B--2---:R-:W-:Y:S02]  /*09f0*/  ULEA UR6, UR6, UR4, 0x18 ;  /* 0x0000000406067291 */ /* 0x004fe4000f8ec0ff */
[----:B------:R-:W-:-:S04]  /*0a00*/  UIADD3 UR4, UPT, UPT, -UR5, 0x100000, URZ ;  /* 0x0010000005047890 */ /* 0x000fc8000fffe1ff */
[----:B------:R-:W-:Y:S02]  /*0a10*/  USHF.L.U32 UR5, UR4, 0xb, URZ ;  /* 0x0000000b04057899 */ /* 0x000fe400080006ff */
[----:B------:R-:W-:Y:S01]  /*0a20*/  USHF.L.U32 UR4, UR4, 0x1, URZ ;  /* 0x0000000104047899 */ /* 0x000fe200080006ff */
[----:B------:R-:W2:Y:S11]  /*0a30*/  FENCE.VIEW.ASYNC.S ;  /* 0x00000000000073c6 */ /* 0x000eb60000000000 */
[----:B--2---:R2:W3:Y:S01]  /*0a40*/  SYNCS.EXCH.64 URZ, [UR6+0x100], UR4 ;  /* 0x0001000406ff75b2 */ /* 0x0044e20008000100 */
[----:B------:R2:W1:Y:S01]  /*0a50*/  SYNCS.EXCH.64 URZ, [UR6+0x108], UR4 ;  /* 0x0001080406ff75b2 */ /* 0x0004620008000100 */
[----:B------:R-:W-:Y:S01]  /*0a60*/  NOP ;  /* 0x0000000000007918 */ /* 0x000fe20000000000 */
.L_x_12:
[----:B------:R-:W4:Y:S01]  /*0a70*/  SHFL.IDX PT, R2, R46, RZ, 0x1f ;  /* 0x00001fff2e027589 */ /* 0x000f2200000e0000 */
[----:B------:R-:W-:Y:S01]  /*0a80*/  NOP ;  /* 0x0000000000007918 */ /* 0x000fe20000000000 */
[----:B----4-:R-:W-:-:S13]  /*0a90*/  ISETP.NE.AND P0, PT, R2, 0x4, PT ;  /* 0x000000040200780c */ /* 0x010fda0003f05270 */
[----:B------:R-:W-:Y:S05]  /*0aa0*/  @P0 BRA `(.L_x_13) ;  /* 0x00000000004c0947 */ /* 0x000fea0003800000 */
[----:B--23--:R-:W2:Y:S01]  /*0ab0*/  S2UR UR6, SR_CgaCtaId ;  /* 0x00000000000679c3 */ /* 0x00cea20000008800 */
[----:B------:R-:W-:Y:S01]  /*0ac0*/  UMOV UR4, 0x3a0 ;  /* 0x000003a000047882 */ /* 0x000fe20000000000 */
[----:B------:R-:W-:Y:S01]  /*0ad0*/  UMOV UR5, 0x400 ;  /* 0x0000040000057882 */ /* 0x000fe20000000000 */
[----:B------:R-:W-:Y:S01]  /*0ae0*/  USEL UR4, UR4, 0x320, UP3 ;  /* 0x0000032004047887 */ /* 0x000fe20009800000 */
[----:B------:R-:W-:Y:S01]  /*0af0*/  UMOV UR8, 0x1 ;  /* 0x0000000100087882 */ /* 0x000fe20000000000 */
[----:B------:R-:W-:Y:S01]  /*0b00*/  ELECT P0, URZ, PT ;  /* 0x0000000000ff782f */ /* 0x000fe20003800000 */
[----:B------:R-:W-:-:S04]  /*0b10*/  UIADD3 UR8, UPT, UPT, -UR8, 0x100000, URZ ;  /* 0x0010000008087890 */ /* 0x000fc8000fffe1ff */
[----:B------:R-:W-:Y:S02]  /*0b20*/  USHF.L.U32 UR9, UR8, 0xb, URZ ;  /* 0x0000000b08097899 */ /* 0x000fe400080006ff */
[----:B------:R-:W-:Y:S02]  /*0b30*/  USHF.L.U32 UR8, UR8, 0x1, URZ ;  /* 0x0000000108087899 */ /* 0x000fe400080006ff */
[----:B--2---:R-:W-:Y:S02]  /*0b40*/  ULEA UR6, UR6, UR5, 0x18 ;  /* 0x0000000506067291 */ /* 0x004fe4000f8ec0ff */
[----:B------:R-:W-:-:S04]  /*0b50*/  UIADD3 UR4, UPT, UPT, -UR4, 0x100000, URZ ;  /* 0x0010000004047890 */ /* 0x000fc8000fffe1ff */
[----:B------:R-:W-:Y:S02]  /*0b60*/  USHF.L.U32 UR5, UR4, 0xb, URZ ;  /* 0x0000000b04057899 */ /* 0x000fe400080006ff */
[----:B------:R-:W-:Y:S01]  /*0b70*/  USHF.L.U32 UR4, UR4, 0x1, URZ ;  /* 0x0000000104047899 */ /* 0x000fe200080006ff */
[----:B------:R-:W2:Y:S03]  /*0b80*/  FENCE.VIEW.ASYNC.S ;  /* 0x00000000000073c6 */ /* 0x000ea60000000000 */
[----:B--2---:R4:W2:Y:S08]  /*0b90*/  SYNCS.EXCH.64 URZ, [UR6+0x110], UR8 ;  /* 0x0001100806ff75b2 */ /* 0x0048b00008000100 */
[----:B------:R4:W3:Y:S01]  /*0ba0*/  SYNCS.EXCH.64 URZ, [UR6+0x120], UR4 ;  /* 0x0001200406ff75b2 */ /* 0x0008e20008000100 */
[----:B------:R4:W1:Y:S01]  /*0bb0*/  SYNCS.EXCH.64 URZ, [UR6+0x118], UR8 ;  /* 0x0001180806ff75b2 */ /* 0x0008620008000100 */
[----:B------:R4:W1:Y:S02]  /*0bc0*/  SYNCS.EXCH.64 URZ, [UR6+0x128], UR4 ;  /* 0x0001280406ff75b2 */ /* 0x0008640008000100 */
[----:B----4-:R-:W-:Y:S01]  /*0bd0*/  NOP ;  /* 0x0000000000007918 */ /* 0x010fe20000000000 */
.L_x_13:
[----:B------:R-:W4:Y:S01]  /*0be0*/  SHFL.IDX PT, R2, R46, RZ, 0x1f ;  /* 0x00001fff2e027589 */ /* 0x000f2200000e0000 */
[----:B------:R-:W-:Y:S01]  /*0bf0*/  NOP ;  /* 0x0000000000007918 */ /* 0x000fe20000000000 */
[----:B----4-:R-:W-:-:S13]  /*0c00*/  ISETP.NE.AND P0, PT, R2, 0x5, PT ;  /* 0x000000050200780c */ /* 0x010fda0003f05270 */
[----:B------:R-:W-:Y:S05]  /*0c10*/  @P0 BRA `(.L_x_14) ;  /* 0x0000000000580947 */ /* 0x000fea0003800000 */
[----:B--23--:R-:W2:Y:S01]  /*0c20*/  S2UR UR4, SR_CgaCtaId ;  /* 0x00000000000479c3 */ /* 0x00cea20000008800 */
        /* <DEDUP_REMOVED lines=10> */
[----:B--2---:R-:W-:Y:S01]  /*0cd0*/  ULEA UR4, UR4, UR5, 0x18 ;  /* 0x0000000504047291 */ /* 0x004fe2000f8ec0ff */
[----:B------:R-:W2:Y:S11]  /*0ce0*/  FENCE.VIEW.ASYNC.S ;  /* 0x00000000000073c6 */ /* 0x000eb60000000000 */
[----:B--2---:R4:W2:Y:S01]  /*0cf0*/  SYNCS.EXCH.64 URZ, [UR4+0x130], UR8 ;  /* 0x0001300804ff75b2 */ /* 0x0048a20008000100 */
[----:B------:R4:W3:Y:S01]  /*0d00*/  SYNCS.EXCH.64 URZ, [UR4+0x150], UR6 ;  /* 0x0001500604ff75b2 */ /* 0x0008e20008000100 */
[----:B------:R4:W1:Y:S01]  /*0d10*/  SYNCS.EXCH.64 URZ, [UR4+0x138], UR8 ;  /* 0x0001380804ff75b2 */ /* 0x0008620008000100 */
[----:B------:R4:W1:Y:S01]  /*0d20*/  SYNCS.EXCH.64 URZ, [UR4+0x158], UR6 ;  /* 0x0001580604ff75b2 */ /* 0x0008620008000100 */
[----:B------:R4:W1:Y:S01]  /*0d30*/  SYNCS.EXCH.64 URZ, [UR4+0x140], UR8 ;  /* 0x0001400804ff75b2 */ /* 0x0008620008000100 */
[----:B------:R4:W1:Y:S01]  /*0d40*/  SYNCS.EXCH.64 URZ, [UR4+0x160], UR6 ;  /* 0x0001600604ff75b2 */ /* 0x0008620008000100 */
[----:B------:R4:W1:Y:S01]  /*0d50*/  SYNCS.EXCH.64 URZ, [UR4+0x148], UR8 ;  /* 0x0001480804ff75b2 */ /* 0x0008620008000100 */
[----:B------:R4:W1:Y:S02]  /*0d60*/  SYNCS.EXCH.64 URZ, [UR4+0x168], UR6 ;  /* 0x0001680604ff75b2 */ /* 0x0008640008000100 */
[----:B----4-:R-:W-:Y:S01]  /*0d70*/  NOP ;  /* 0x0000000000007918 */ /* 0x010fe20000000000 */
.L_x_14:
[----:B------:R-:W4:Y:S01]  /*0d80*/  SHFL.IDX PT, R2, R46, RZ, 0x1f ;  /* 0x00001fff2e027589 */ /* 0x000f2200000e0000 */
[----:B------:R-:W1:Y:S01]  /*0d90*/  S2UR UR54, SR_CgaCtaId ;  /* 0x00000000003679c3 */ /* 0x000e620000008800 */
[----:B------:R-:W-:Y:S01]  /*0da0*/  NOP ;  /* 0x0000000000007918 */ /* 0x000fe20000000000 */
[----:B----4-:R-:W-:-:S13]  /*0db0*/  ISETP.NE.AND P0, PT, R2, 0x3, PT ;  /* 0x000000030200780c */ /* 0x010fda0003f05270 */
[----:B-1----:R-:W-:Y:S05]  /*0dc0*/  @P0 BRA `(.L_x_15) ;  /* 0x0000000000340947 */ /* 0x002fea0003800000 */
[----:B--23--:R-:W-:Y:S01]  /*0dd0*/  UMOV UR4, 0x400 ;  /* 0x0000040000047882 */ /* 0x00cfe20000000000 */
[----:B------:R-:W-:Y:S01]  /*0de0*/  UMOV UR6, 0x20 ;  /* 0x0000002000067882 */ /* 0x000fe20000000000 */
[----:B------:R-:W-:Y:S02]  /*0df0*/  ULEA UR4, UR54, UR4, 0x18 ;  /* 0x0000000436047291 */ /* 0x000fe4000f8ec0ff */
[----:B------:R-:W-:-:S04]  /*0e00*/  UIADD3 UR6, UPT, UPT, -UR6, 0x100000, URZ ;  /* 0x0010000006067890 */ /* 0x000fc8000fffe1ff */
[----:B------:R-:W-:Y:S02]  /*0e10*/  USHF.L.U32 UR7, UR6, 0xb, URZ ;  /* 0x0000000b06077899 */ /* 0x000fe400080006ff */
[----:B------:R-:W-:Y:S01]  /*0e20*/  USHF.L.U32 UR6, UR6, 0x1, URZ ;  /* 0x0000000106067899 */ /* 0x000fe200080006ff */
[----:B------:R-:W-:Y:S01]  /*0e30*/  ELECT P0, URZ, PT ;  /* 0x0000000000ff782f */ /* 0x000fe20003800000 */
[----:B------:R-:W1:Y:S10]  /*0e40*/  FENCE.VIEW.ASYNC.S ;  /* 0x00000000000073c6 */ /* 0x000e740000000000 */
[----:B-1----:R1:W4:Y:S01]  /*0e50*/  SYNCS.EXCH.64 URZ, [UR4+0x170], UR6 ;  /* 0x0001700604ff75b2 */ /* 0x0023220008000100 */
[----:B------:R1:W2:Y:S01]  /*0e60*/  SYNCS.EXCH.64 URZ, [UR4+0x180], UR6 ;  /* 0x0001800604ff75b2 */ /* 0x0002a20008000100 */
[----:B------:R1:W3:Y:S01]  /*0e70*/  SYNCS.EXCH.64 URZ, [UR4+0x178], UR6 ;  /* 0x0001780604ff75b2 */ /* 0x0002e20008000100 */
[----:B------:R1:W1:Y:S01]  /*0e80*/  SYNCS.EXCH.64 URZ, [UR4+0x188], UR6 ;  /* 0x0001880604ff75b2 */ /* 0x0002620008000100 */
[----:B------:R-:W-:Y:S01]  /*0e90*/  NOP ;  /* 0x0000000000007918 */ /* 0x000fe20000000000 */
.L_x_15:
[----:B-123--:R-:W1:Y:S01]  /*0ea0*/  LDCU UR4, c[0x0][0x36c] ;  /* 0x00006d80ff0477ac */ /* 0x00ee620008000800 */
[----:B------:R-:W-:Y:S01]  /*0eb0*/  ISETP.NE.OR P3, PT, R0, 0x2, !P3 ;  /* 0x000000020000780c */ /* 0x000fe20005f65670 */
[----:B------:R-:W-:Y:S01]  /*0ec0*/  NOP ;  /* 0x0000000000007918 */ /* 0x000fe20000000000 */
[----:B------:R-:W-:Y:S01]  /*0ed0*/  LOP3.LUT R0, R55, 0x1f, RZ, 0xc0, !PT ;  /* 0x0000001f37007812 */ /* 0x000fe200078ec0ff */
[----:B------:R-:W-:Y:S02]  /*0ee0*/  UISETP.NE.AND UP4, UPT, UR22, URZ, UPT ;  /* 0x000000ff1600728c */ /* 0x000fe4000bf85270 */
[----:B-1----:R-:W-:-:S09]  /*0ef0*/  UISETP.EQ.U32.AND UP5, UPT, UR4, 0x1, UPT ;  /* 0x000000010400788c */ /* 0x002fd2000bfa2070 */
[----:B------:R-:W-:Y:S05]  /*0f00*/  BRA.U !UP5, `(.L_x_16) ;  /* 0x000000010d087547 */ /* 0x000fea000b800000 */
[----:B----4-:R-:W-:Y:S01]  /*0f10*/  UCGABAR_ARV ;  /* 0x00000000000079c7 */ /* 0x010fe20008000000 */
[----:B------:R-:W-:Y:S05]  /*0f20*/  BRA `(.L_x_17) ;  /* 0x0000000000047947 */ /* 0x000fea0003800000 */
.L_x_16:
[----:B----4-:R-:W-:Y:S01]  /*0f30*/  NOP ;  /* 0x0000000000007918 */ /* 0x010fe20000000000 */
.L_x_17:
[----:B------:R-:W1:Y:S01]  /*0f40*/  S2UR UR29, SR_CTAID.X ;  /* 0x00000000001d79c3 */ /* 0x000e620000002500 */
[----:B------:R-:W-:-:S05]  /*0f50*/  CS2R.32 R48, SR_CgaSize ;  /* 0x0000000000307805 */ /* 0x000fca0000008a00 */
[----:B------:R-:W-:-:S05]  /*0f60*/  IMAD R48, R48, -0xa0, RZ ;  /* 0xffffff6030307824 */ /* 0x000fca00078e02ff */
[----:B------:R-:W-:-:S14]  /*0f70*/  R2UR UR5, R48 ;  /* 0x00000000300572ca */ /* 0x000fdc00000e0000 */
[----:B------:R-:W2:Y:S01]  /*0f80*/  LDCU UR5, c[0x0][UR5+0x2b0] ;  /* 0x00005600050577ac */ /* 0x000ea20008000800 */
[----:B------:R-:W-:-:S05]  /*0f90*/  CS2R.32 R48, SR_CgaSize ;  /* 0x0000000000307805 */ /* 0x000fca0000008a00 */
[----:B------:R-:W-:-:S05]  /*0fa0*/  IMAD R48, R48, -0xa0, RZ ;  /* 0xffffff6030307824 */ /* 0x000fca00078e02ff */
[----:B------:R-:W-:-:S14]  /*0fb0*/  R2UR UR4, R48 ;  /* 0x00000000300472ca */ /* 0x000fdc00000e0000 */
[----:B------:R-:W3:Y:S01]  /*0fc0*/  LDCU UR4, c[0x0][UR4+0x2b4] ;  /* 0x00005680040477ac */ /* 0x000ee20008000800 */
[----:B------:R-:W4:Y:S01]  /*0fd0*/  S2UR UR32, SR_CTAID.Y ;  /* 0x00000000002079c3 */ /* 0x000f220000002600 */
[----:B------:R-:W-:-:S05]  /*0fe0*/  CS2R.32 R48, SR_CgaSize ;  /* 0x0000000000307805 */ /* 0x000fca0000008a00 */
[----:B------:R-:W-:-:S05]  /*0ff0*/  IMAD R48, R48, -0xa0, RZ ;  /* 0xffffff6030307824 */ /* 0x000fca00078e02ff */
[----:B------:R-:W-:-:S14]  /*1000*/  R2UR UR7, R48 ;  /* 0x00000000300772ca */ /* 0x000fdc00000e0000 */
[----:B------:R-:W3:Y:S01]  /*1010*/  LDCU UR7, c[0x0][UR7+0x2a0] ;  /* 0x00005400070777ac */ /* 0x000ee20008000800 */
[----:B------:R-:W-:-:S05]  /*1020*/  CS2R.32 R48, SR_CgaSize ;  /* 0x0000000000307805 */ /* 0x000fca0000008a00 */
[----:B------:R-:W-:-:S05]  /*1030*/  IMAD R48, R48, -0xa0, RZ ;  /* 0xffffff6030307824 */ /* 0x000fca00078e02ff */
[----:B------:R-:W-:-:S14]  /*1040*/  R2UR UR8, R48 ;  /* 0x00000000300872ca */ /* 0x000fdc00000e0000 */
[----:B------:R-:W3:Y:S01]  /*1050*/  LDCU UR8, c[0x0][UR8+0x2a4] ;  /* 0x00005480080877ac */ /* 0x000ee20008000800 */
[----:B------:R-:W-:Y:S02]  /*1060*/  ULOP3.LUT UR46, UR54, 0x1, URZ, 0xc0, !UPT ;  /* 0x00000001362e7892 */ /* 0x000fe4000f8ec0ff */
[----:B------:R-:W-:Y:S02]  /*1070*/  USHF.R.U32.HI UR26, URZ, 0x1, UR54 ;  /* 0x00000001ff1a7899 */ /* 0x000fe40008011636 */
[----:B------:R-:W-:Y:S02]  /*1080*/  UISETP.GT.U32.AND UP1, UPT, UR46, 0xffff, UPT ;  /* 0x0000ffff2e00788c */ /* 0x000fe4000bf24070 */
[----:B------:R-:W-:Y:S01]  /*1090*/  USHF.L.U32 UR28, UR54, 0xa, URZ ;  /* 0x0000000a361c7899 */ /* 0x000fe200080006ff */
[----:B-1----:R-:W-:Y:S01]  /*10a0*/  I2FP.F32.U32 R3, UR29 ;  /* 0x0000001d00037c45 */ /* 0x002fe20008201000 */
[----:B------:R-:W1:Y:S04]  /*10b0*/  LDCU UR23, c[0x0][0xb24] ;  /* 0x00016480ff1777ac */ /* 0x000e680008000800 */
[----:B--2---:R-:W-:Y:S01]  /*10c0*/  FMUL R3, R3, UR5 ;  /* 0x0000000503037c20 */ /* 0x004fe20008400000 */
[----:B------:R-:W2:Y:S01]  /*10d0*/  LDCU UR40, c[0x0][0xb24] ;  /* 0x00016480ff2877ac */ /* 0x000ea20008000800 */
[----:B----4-:R-:W-:Y:S01]  /*10e0*/  I2FP.F32.U32 R2, UR32 ;  /* 0x0000002000027c45 */ /* 0x010fe20008201000 */
[----:B------:R-:W4:Y:S03]  /*10f0*/  LDCU UR31, c[0x0][0xb30] ;  /* 0x00016600ff1f77ac */ /* 0x000f260008000800 */
[----:B------:R-:W1:Y:S01]  /*1100*/  F2I.U32.TRUNC.NTZ R3, R3 ;  /* 0x0000000300037305 */ /* 0x000e62000020f000 */
[----:B---3--:R-:W-:Y:S01]  /*1110*/  FMUL R2, R2, UR4 ;  /* 0x0000000402027c20 */ /* 0x008fe20008400000 */
[----:B------:R-:W-:-:S02]  /*1120*/  ULOP3.LUT UR4, UR54, 0x2, URZ, 0xc0, !UPT ;  /* 0x0000000236047892 */ /* 0x000fc4000f8ec0ff */
[----:B------:R-:W-:Y:S02]  /*1130*/  USHF.L.U32 UR27, UR54, 0xb, URZ ;  /* 0x0000000b361b7899 */ /* 0x000fe400080006ff */
[----:B------:R-:W-:Y:S02]  /*1140*/  UISETP.GT.U32.AND UP0, UPT, UR4, 0xffff, UPT ;  /* 0x0000ffff0400788c */ /* 0x000fe4000bf04070 */
[----:B------:R-:W3:Y:S01]  /*1150*/  F2I.U32.TRUNC.NTZ R2, R2 ;  /* 0x0000000200027305 */ /* 0x000ee2000020f000 */
[----:B------:R-:W-:Y:S01]  /*1160*/  UMOV UR35, 0x5 ;  /* 0x0000000500237882 */ /* 0x000fe20000000000 */
[----:B------:R-:W-:Y:S02]  /*1170*/  USEL UR24, UR46, 0xffff, !UP1 ;  /* 0x0000ffff2e187887 */ /* 0x000fe4000c800000 */
[----:B------:R-:W-:Y:S01]  /*1180*/  USEL UR25, UR4, 0xffff, !UP0 ;  /* 0x0000ffff04197887 */ /* 0x000fe2000c000000 */
[----:B-1----:R-:W-:Y:S02]  /*1190*/  R2UR UR5, R3 ;  /* 0x00000000030572ca */ /* 0x002fe400000e0000 */
[----:B---3--:R-:W-:-:S02]  /*11a0*/  R2UR UR6, R2 ;  /* 0x00000000020672ca */ /* 0x008fc400000e0000 */
[----:B------:R-:W-:-:S09]  /*11b0*/  PRMT R2, RZ, 0x7610, R2 ;  /* 0x00007610ff027816 */ /* 0x000fd20000000002 */
[----:B------:R-:W-:-:S04]  /*11c0*/  UIADD3 UR5, UPT, UPT, -UR5, URZ, URZ ;  /* 0x000000ff05057290 */ /* 0x000fc8000fffe1ff */
[----:B------:R-:W-:Y:S02]  /*11d0*/  UIMAD UR5, UR7, UR5, UR29 ;  /* 0x00000005070572a4 */ /* 0x000fe4000f8e021d */
[----:B------:R-:W-:-:S04]  /*11e0*/  UIADD3 UR4, UPT, UPT, -UR6, URZ, URZ ;  /* 0x000000ff06047290 */ /* 0x000fc8000fffe1ff */
[----:B------:R-:W-:Y:S01]  /*11f0*/  IMAD.U32 R48, RZ, RZ, UR5 ;  /* 0x00000005ff307e24 */ /* 0x000fe2000f8e00ff */
[----:B------:R-:W-:-:S06]  /*1200*/  UIMAD UR4, UR8, UR4, UR32 ;  /* 0x00000004080472a4 */ /* 0x000fcc000f8e0220 */
[----:B------:R-:W-:Y:S01]  /*1210*/  IMAD.U32 R47, RZ, RZ, UR4 ;  /* 0x00000004ff2f7e24 */ /* 0x000fe2000f8e00ff */
[----:B--2-4-:R-:W-:Y:S06]  /*1220*/  BRA.U UP4, `(.L_x_18) ;  /* 0x0000000104447547 */ /* 0x014fec000b800000 */
[----:B------:R-:W-:Y:S02]  /*1230*/  R2UR UR4, R47 ;  /* 0x000000002f0472ca */ /* 0x000fe400000e0000 */
[----:B------:R-:W-:-:S11]  /*1240*/  R2UR UR6, R48 ;  /* 0x00000000300672ca */ /* 0x000fd600000e0000 */
[----:B------:R-:W-:Y:S02]  /*1250*/  UISETP.NE.AND UP0, UPT, UR4, URZ, UPT ;  /* 0x000000ff0400728c */ /* 0x000fe4000bf05270 */
[----:B------:R-:W-:Y:S02]  /*1260*/  UISETP.NE.AND UP1, UPT, UR4, 0x1, UPT ;  /* 0x000000010400788c */ /* 0x000fe4000bf25270 */
[----:B------:R-:W-:Y:S02]  /*1270*/  UISETP.NE.AND UP2, UPT, UR6, URZ, UP0 ;  /* 0x000000ff0600728c */ /* 0x000fe40008745270 */
[----:B------:R-:W-:Y:S02]  /*1280*/  USEL UR4, URZ, 0x2, UP0 ;  /* 0x00000002ff047887 */ /* 0x000fe40008000000 */
[----:B------:R-:W-:Y:S02]  /*1290*/  USEL UR8, URZ, 0x1, UP2 ;  /* 0x00000001ff087887 */ /* 0x000fe40009000000 */
[----:B------:R-:W-:-:S02]  /*12a0*/  UISETP.NE.AND UP2, UPT, UR6, URZ, UPT ;  /* 0x000000ff0600728c */ /* 0x000fc4000bf45270 */
[----:B------:R-:W-:Y:S02]  /*12b0*/  USEL UR5, URZ, 0x4, UP1 ;  /* 0x00000004ff057887 */ /* 0x000fe40008800000 */
[----:B------:R-:W-:Y:S02]  /*12c0*/  UISETP.NE.AND UP0, UPT, UR6, 0x1, UPT ;  /* 0x000000010600788c */ /* 0x000fe4000bf05270 */
[----:B------:R-:W-:Y:S02]  /*12d0*/  USEL UR6, URZ, 0x8, UP1 ;  /* 0x00000008ff067887 */ /* 0x000fe40008800000 */
[----:B------:R-:W-:Y:S02]  /*12e0*/  USEL UR7, UR5, 0x4, UP2 ;  /* 0x0000000405077887 */ /* 0x000fe40009000000 */
[----:B------:R-:W-:Y:S02]  /*12f0*/  USEL UR4, UR4, 0x2, UP0 ;  /* 0x0000000204047887 */ /* 0x000fe40008000000 */
[----:B------:R-:W-:-:S02]  /*1300*/  USEL UR5, UR6, 0x8, UP0 ;  /* 0x0000000806057887 */ /* 0x000fc40008000000 */
[----:B------:R-:W-:-:S04]  /*1310*/  UIADD3 UR4, UPT, UPT, UR4, UR7, UR8 ;  /* 0x0000000704047290 */ /* 0x000fc8000fffe008 */
[----:B------:R-:W-:-:S06]  /*1320*/  UIADD3 UR4, UPT, UPT, UR4, UR5, URZ ;  /* 0x0000000504047290 */ /* 0x000fcc000fffe0ff */
[----:B------:R-:W-:-:S07]  /*1330*/  IMAD.U32 R2, RZ, RZ, UR4 ;  /* 0x00000004ff027e24 */ /* 0x000fce000f8e00ff */
.L_x_18:
[----:B------:R-:W1:Y:S01]  /*1340*/  S2UR UR36, SR_CTAID.Z ;  /* 0x00000000002479c3 */ /* 0x000e620000002700 */
[----:B------:R-:W-:Y:S01]  /*1350*/  UISETP.GE.AND UP0, UPT, UR23, 0x1, UPT ;  /* 0x000000011700788c */ /* 0x000fe2000bf06270 */
[----:B------:R-:W-:-:S08]  /*1360*/  UMOV UR34, 0x3 ;  /* 0x0000000300227882 */ /* 0x000fd00000000000 */
[----:B------:R-:W-:Y:S05]  /*1370*/  BRA.U !UP0, `(.L_x_19) ;  /* 0x0000000108d47547 */ /* 0x000fea000b800000 */
[----:B------:R-:W2:Y:S01]  /*1380*/  LDCU.128 UR12, c[0x0][0xb10] ;  /* 0x00016200ff0c77ac */ /* 0x000ea20008000c00 */
[----:B------:R-:W3:Y:S01]  /*1390*/  LDCU UR6, c[0x0][0x370] ;  /* 0x00006e00ff0677ac */ /* 0x000ee20008000800 */
[----:B------:R-:W4:Y:S01]  /*13a0*/  LDCU UR5, c[0x0][0x374] ;  /* 0x00006e80ff0577ac */ /* 0x000f220008000800 */
[----:B------:R-:W1:Y:S01]  /*13b0*/  LDCU UR30, c[0x0][0xb0c] ;  /* 0x00016180ff1e77ac */ /* 0x000e620008000800 */
[----:B------:R-:W1:Y:S01]  /*13c0*/  LDCU UR4, c[0x0][0xb20] ;  /* 0x00016400ff0477ac */ /* 0x000e620008000800 */
[----:B------:R-:W1:Y:S01]  /*13d0*/  LDCU.64 UR8, c[0x0][0xb28] ;  /* 0x00016500ff0877ac */ /* 0x000e620008000a00 */
[----:B--2---:R-:W-:Y:S02]  /*13e0*/  UISETP.NE.AND UP0, UPT, UR14, 0x1, UPT ;  /* 0x000000010e00788c */ /* 0x004fe4000bf05270 */
[----:B----4-:R-:W-:Y:S02]  /*13f0*/  UIMAD.WIDE.U32 UR10, UR5, UR15, URZ ;  /* 0x0000000f050a72a5 */ /* 0x010fe4000f8e00ff */
[----:B---3--:R-:W-:-:S02]  /*1400*/  UIMAD.WIDE.U32 UR18, UR6, UR12, URZ ;  /* 0x0000000c061272a5 */ /* 0x008fc4000f8e00ff */
[----:B-1----:R-:W-:Y:S02]  /*1410*/  UISETP.NE.AND UP1, UPT, UR30, 0x1, UPT ;  /* 0x000000011e00788c */ /* 0x002fe4000bf25270 */
[----:B------:R-:W-:Y:S01]  /*1420*/  UISETP.NE.AND UP2, UPT, UR23, 0x1, UPT ;  /* 0x000000011700788c */ /* 0x000fe2000bf45270 */
[----:B------:R-:W-:Y:S02]  /*1430*/  UMOV UR10, UR11 ;  /* 0x0000000b000a7c82 */ /* 0x000fe40008000000 */
[----:B------:R-:W-:Y:S01]  /*1440*/  UMOV UR18, UR19 ;  /* 0x0000001300127c82 */ /* 0x000fe20008000000 */
[----:B------:R-:W-:Y:S02]  /*1450*/  @UP0 USHF.R.U32.HI UR5, URZ, UR4, UR10 ;  /* 0x00000004ff050299 */ /* 0x000fe4000801160a */
[----:B------:R-:W-:Y:S02]  /*1460*/  UIMAD.WIDE.U32 UR20, UR32, UR15, URZ ;  /* 0x0000000f201472a5 */ /* 0x000fe4000f8e00ff */
[----:B------:R-:W-:-:S02]  /*1470*/  UIMAD.WIDE.U32 UR10, UR5, UR8, URZ ;  /* 0x00000008050a72a5 */ /* 0x000fc4000f8e00ff */
[----:B------:R-:W-:Y:S02]  /*1480*/  @UP1 USHF.R.U32.HI UR6, URZ, UR13, UR18 ;  /* 0x0000000dff061299 */ /* 0x000fe40008011612 */
[----:B------:R-:W-:Y:S02]  /*1490*/  UIMAD.WIDE.U32 UR16, UR29, UR12, URZ ;  /* 0x0000000c1d1072a5 */ /* 0x000fe4000f8e00ff */
[----:B------:R-:W-:Y:S01]  /*14a0*/  UIMAD.WIDE.U32 UR18, UR6, UR8, URZ ;  /* 0x00000008061272a5 */ /* 0x000fe2000f8e00ff */
[----:B------:R-:W-:Y:S01]  /*14b0*/  UMOV UR20, UR21 ;  /* 0x0000001500147c82 */ /* 0x000fe20008000000 */
[----:B------:R-:W-:Y:S01]  /*14c0*/  UMOV UR10, UR11 ;  /* 0x0000000b000a7c82 */ /* 0x000fe20008000000 */
[----:B------:R-:W-:Y:S02]  /*14d0*/  USHF.R.U32.HI UR20, URZ, UR4, UR20 ;  /* 0x00000004ff147299 */ /* 0x000fe40008011614 */
[----:B------:R-:W-:Y:S02]  /*14e0*/  @UP2 USHF.R.U32.HI UR5, URZ, UR9, UR10 ;  /* 0x00000009ff052299 */ /* 0x000fe4000801160a */
[----:B------:R-:W-:Y:S01]  /*14f0*/  UMOV UR7, UR19 ;  /* 0x0000001300077c82 */ /* 0x000fe20008000000 */
[----:B------:R-:W-:Y:S01]  /*1500*/  UMOV UR16, UR17 ;  /* 0x0000001100107c82 */ /* 0x000fe20008000000 */
[----:B------:R-:W-:-:S02]  /*1510*/  @UP2 USHF.R.U32.HI UR6, URZ, UR9, UR7 ;  /* 0x00000009ff062299 */ /* 0x000fc40008011607 */
[----:B------:R-:W-:Y:S02]  /*1520*/  USHF.R.U32.HI UR13, URZ, UR13, UR16 ;  /* 0x0000000dff0d7299 */ /* 0x000fe40008011610 */
[----:B------:R-:W-:Y:S02]  /*1530*/  USEL UR4, UR32, UR20, !UP0 ;  /* 0x0000001420047287 */ /* 0x000fe4000c000000 */
[----:B------:R-:W-:Y:S02]  /*1540*/  UIMAD UR7, UR5, UR23, URZ ;  /* 0x00000017050772a4 */ /* 0x000fe4000f8e02ff */
[----:B------:R-:W-:Y:S02]  /*1550*/  USEL UR5, UR29, UR13, !UP1 ;  /* 0x0000000d1d057287 */ /* 0x000fe4000c800000 */
[----:B------:R-:W-:Y:S02]  /*1560*/  UIMAD UR12, UR6, UR23, URZ ;  /* 0x00000017060c72a4 */ /* 0x000fe4000f8e02ff */
[----:B------:R-:W-:-:S02]  /*1570*/  UISETP.GE.AND UP0, UPT, UR4, UR7, UPT ;  /* 0x000000070400728c */ /* 0x000fc4000bf06270 */
[----:B------:R-:W-:Y:S02]  /*1580*/  UIMAD.WIDE.U32 UR10, UR4, UR8, URZ ;  /* 0x00000008040a72a5 */ /* 0x000fe4000f8e00ff */
[----:B------:R-:W-:Y:S02]  /*1590*/  UISETP.GE.OR UP0, UPT, UR5, UR12, UP0 ;  /* 0x0000000c0500728c */ /* 0x000fe40008706670 */
[----:B------:R-:W-:Y:S02]  /*15a0*/  UIMAD.WIDE.U32 UR12, UR5, UR8, URZ ;  /* 0x00000008050c72a5 */ /* 0x000fe4000f8e00ff */
[----:B------:R-:W-:Y:S01]  /*15b0*/  UIADD3 UR10, UPT, UPT, -UR4, URZ, URZ ;  /* 0x000000ff040a7290 */ /* 0x000fe2000fffe1ff */
[----:B------:R-:W-:Y:S01]  /*15c0*/  UMOV UR8, UR11 ;  /* 0x0000000b00087c82 */ /* 0x000fe20008000000 */
[----:B------:R-:W-:Y:S02]  /*15d0*/  UIADD3 UR11, UPT, UPT, -UR5, URZ, URZ ;  /* 0x000000ff050b7290 */ /* 0x000fe4000fffe1ff */
[----:B------:R-:W-:-:S03]  /*15e0*/  USHF.R.U32.HI UR8, URZ, UR9, UR8 ;  /* 0x00000009ff087299 */ /* 0x000fc60008011608 */
[----:B------:R-:W-:Y:S01]  /*15f0*/  @!UP0 UMOV UR7, UR13 ;  /* 0x0000000d00078c82 */ /* 0x000fe20008000000 */
[----:B------:R-:W-:Y:S02]  /*1600*/  UIMAD UR32, UR14, UR10, UR32 ;  /* 0x0000000a0e2072a4 */ /* 0x000fe4000f8e0220 */
[----:B------:R-:W-:Y:S02]  /*1610*/  USEL UR8, UR4, UR8, !UP2 ;  /* 0x0000000804087287 */ /* 0x000fe4000d000000 */
[----:B------:R-:W-:Y:S02]  /*1620*/  @!UP0 USHF.R.U32.HI UR7, URZ, UR9, UR7 ;  /* 0x00000009ff078299 */ /* 0x000fe40008011607 */
[----:B------:R-:W-:Y:S02]  /*1630*/  UIADD3 UR9, UPT, UPT, -UR8, URZ, URZ ;  /* 0x000000ff08097290 */ /* 0x000fe4000fffe1ff */
[----:B------:R-:W-:Y:S02]  /*1640*/  @!UP0 USEL UR7, UR5, UR7, !UP2 ;  /* 0x0000000705078287 */ /* 0x000fe4000d000000 */
[----:B------:R-:W-:-:S02]  /*1650*/  UIMAD UR9, UR23, UR9, UR4 ;  /* 0x00000009170972a4 */ /* 0x000fc4000f8e0204 */
[----:B------:R-:W-:Y:S02]  /*1660*/  @!UP0 UIADD3 UR8, UPT, UPT, UR8, -UR7, URZ ;  /* 0x8000000708088290 */ /* 0x000fe4000fffe0ff */
[----:B------:R-:W-:Y:S02]  /*1670*/  @!UP0 UIMAD UR6, UR9, UR6, UR7 ;  /* 0x00000006090682a4 */ /* 0x000fe4000f8e0207 */
[----:B------:R-:W-:Y:S02]  /*1680*/  @!UP0 UIMAD UR4, UR8, UR23, UR5 ;  /* 0x00000017080482a4 */ /* 0x000fe4000f8e0205 */
[----:B------:R-:W-:Y:S02]  /*1690*/  UIMAD UR29, UR30, UR11, UR29 ;  /* 0x0000000b1e1d72a4 */ /* 0x000fe4000f8e021d */
[----:B------:R-:W-:Y:S01]  /*16a0*/  UIMAD UR32, UR4, UR14, UR32 ;  /* 0x0000000e042072a4 */ /* 0x000fe2000f8e0220 */
[----:B------:R-:W-:Y:S02]  /*16b0*/  @!UP0 UMOV UR5, UR6 ;  /* 0x0000000600058c82 */ /* 0x000fe40008000000 */
[----:B------:R-:W-:-:S12]  /*16c0*/  UIMAD UR29, UR5, UR30, UR29 ;  /* 0x0000001e051d72a4 */ /* 0x000fd8000f8e021d */
.L_x_19:
[----:B------:R-:W-:Y:S02]  /*16d0*/  UISETP.NE.AND UP1, UPT, UR31, 0x1, UPT ;  /* 0x000000011f00788c */ /* 0x000fe4000bf25270 */
[----:B------:R-:W-:Y:S02]  /*16e0*/  ULOP3.LUT UR24, UR24, 0xffff, URZ, 0xc0, !UPT ;  /* 0x0000ffff18187892 */ /* 0x000fe4000f8ec0ff */
[----:B------:R-:W-:Y:S02]  /*16f0*/  ULOP3.LUT UR21, UR25, 0xffff, URZ, 0xc0, !UPT ;  /* 0x0000ffff19157892 */ /* 0x000fe4000f8ec0ff */
[----:B------:R-:W-:Y:S02]  /*1700*/  UISETP.NE.AND UP0, UPT, UR22, 0x2, UPT ;  /* 0x000000021600788c */ /* 0x000fe4000bf05270 */
[----:B------:R-:W-:Y:S02]  /*1710*/  ULOP3.LUT UR28, UR28, 0x800, URZ, 0xc0, !UPT ;  /* 0x000008001c1c7892 */ /* 0x000fe4000f8ec0ff */
[----:B------:R-:W-:-:S02]  /*1720*/  ULOP3.LUT UR27, UR27, 0x800, URZ, 0xc0, !UPT ;  /* 0x000008001b1b7892 */ /* 0x000fc4000f8ec0ff */
[----:B------:R-:W-:Y:S02]  /*1730*/  USHF.L.U32 UR24, UR35, UR24, URZ ;  /* 0x0000001823187299 */ /* 0x000fe400080006ff */
[----:B------:R-:W-:Y:S01]  /*1740*/  USHF.L.U32 UR21, UR34, UR21, URZ ;  /* 0x0000001522157299 */ /* 0x000fe200080006ff */
[----:B------:R-:W-:Y:S11]  /*1750*/  BRA.U UP1, `(.L_x_20) ;  /* 0x0000000101447547 */ /* 0x000ff6000b800000 */
[----:B------:R-:W2:Y:S01]  /*1760*/  LDCU.128 UR8, c[0x0][0xb10] ;  /* 0x00016200ff0877ac */ /* 0x000ea20008000c00 */
[----:B------:R-:W3:Y:S01]  /*1770*/  LDCU UR12, c[0x0][0xb0c] ;  /* 0x00016180ff0c77ac */ /* 0x000ee20008000800 */
[----:B------:R-:W4:Y:S01]  /*1780*/  LDCU UR13, c[0x0][0xb20] ;  /* 0x00016400ff0d77ac */ /* 0x000f220008000800 */
[----:B--2---:R-:W-:Y:S02]  /*1790*/  UIMAD.WIDE.U32 UR6, UR29, UR8, URZ ;  /* 0x000000081d0672a5 */ /* 0x004fe4000f8e00ff */
[----:B------:R-:W-:Y:S02]  /*17a0*/  UIMAD.WIDE.U32 UR4, UR32, UR11, URZ ;  /* 0x0000000b200472a5 */ /* 0x000fe4000f8e00ff */
[----:B---3--:R-:W-:Y:S02]  /*17b0*/  UISETP.NE.AND UP2, UPT, UR12, 0x1, UPT ;  /* 0x000000010c00788c */ /* 0x008fe4000bf45270 */
[----:B------:R-:W-:Y:S01]  /*17c0*/  UISETP.NE.AND UP1, UPT, UR10, 0x1, UPT ;  /* 0x000000010a00788c */ /* 0x000fe2000bf25270 */
[----:B------:R-:W-:-:S02]  /*17d0*/  UMOV UR6, UR7 ;  /* 0x0000000700067c82 */ /* 0x000fc40008000000 */
[----:B------:R-:W-:Y:S01]  /*17e0*/  UMOV UR4, UR5 ;  /* 0x0000000500047c82 */ /* 0x000fe20008000000 */
[----:B------:R-:W-:Y:S02]  /*17f0*/  USHF.R.U32.HI UR9, URZ, UR9, UR6 ;  /* 0x00000009ff097299 */ /* 0x000fe40008011606 */
[----:B----4-:R-:W-:Y:S02]  /*1800*/  USHF.R.U32.HI UR4, URZ, UR13, UR4 ;  /* 0x0000000dff047299 */ /* 0x010fe40008011604 */
[----:B------:R-:W-:Y:S02]  /*1810*/  USEL UR5, UR29, UR9, !UP2 ;  /* 0x000000091d057287 */ /* 0x000fe4000d000000 */
[----:B------:R-:W-:-:S04]  /*1820*/  USEL UR4, UR32, UR4, !UP1 ;  /* 0x0000000420047287 */ /* 0x000fc8000c800000 */
[----:B------:R-:W-:Y:S02]  /*1830*/  UIADD3 UR6, UPT, UPT, UR5, -UR4, URZ ;  /* 0x8000000405067290 */ /* 0x000fe4000fffe0ff */
[----:B------:R-:W-:Y:S02]  /*1840*/  UIADD3 UR4, UPT, UPT, -UR5, UR4, URZ ;  /* 0x0000000405047290 */ /* 0x000fe4000fffe1ff */
[----:B------:R-:W-:Y:S02]  /*1850*/  UIMAD UR32, UR6, UR10, UR32 ;  /* 0x0000000a062072a4 */ /* 0x000fe4000f8e0220 */
[----:B------:R-:W-:-:S12]  /*1860*/  UIMAD UR29, UR4, UR12, UR29 ;  /* 0x0000000c041d72a4 */ /* 0x000fd8000f8e021d */
.L_x_20:
[----:B------:R-:W-:Y:S05]  /*1870*/  BRA.U !UP5, `(.L_x_21) ;  /* 0x000000010d0c7547 */ /* 0x000fea000b800000 */
[----:B------:R-:W-:Y:S01]  /*1880*/  UCGABAR_WAIT ;  /* 0x0000000000007dc7 */ /* 0x000fe20008000000 */
[----:B------:R-:W-:Y:S01]  /*1890*/  CCTL.IVALL ;  /* 0x00000000ff00798f */ /* 0x000fe20002000000 */
[----:B------:R-:W-:Y:S05]  /*18a0*/  BRA `(.L_x_22) ;  /* 0x0000000000047947 */ /* 0x000fea0003800000 */
.L_x_21:
[----:B------:R-:W-:Y:S06]  /*18b0*/  BAR.SYNC.DEFER_BLOCKING 0x0 ;  /* 0x0000000000007b1d */ /* 0x000fec0000010000 */
.L_x_22:
[----:B------:R-:W-:Y:S05]  /*18c0*/  BRA.U UP0, `(.L_x_23) ;  /* 0x0000001900307547 */ /* 0x000fea000b800000 */
[----:B------:R-:W2:Y:S01]  /*18d0*/  LDCU UR6, c[0x0][0x38c] ;  /* 0x00007180ff0677ac */ /* 0x000ea20008000800 */
[----:B------:R-:W-:Y:S01]  /*18e0*/  PLOP3.LUT P1, PT, PT, PT, UP3, 0x80, 0x8 ;  /* 0x000000000008781c */ /* 0x000fe20003f2f038 */
[----:B------:R-:W-:Y:S01]  /*18f0*/  IMAD.MOV.U32 R12, RZ, RZ, 0x1 ;  /* 0x00000001ff0c7424 */ /* 0x000fe200078e00ff */
[----:B------:R-:W-:Y:S01]  /*1900*/  ISETP.EQ.OR P2, PT, R0, RZ, P3 ;  /* 0x000000ff0000720c */ /* 0x000fe20001f42670 */
[----:B------:R-:W-:Y:S01]  /*1910*/  UISETP.NE.AND UP1, UPT, UR22, URZ, UPT ;  /* 0x000000ff1600728c */ /* 0x000fe2000bf25270 */
[----:B------:R-:W-:Y:S02]  /*1920*/  PLOP3.LUT P1, PT, P1, PT, PT, 0x8, 0x80 ;  /* 0x000000000080781c */ /* 0x000fe40000f2e170 */
[----:B------:R-:W-:Y:S01]  /*1930*/  CS2R R10, SRZ ;  /* 0x00000000000a7805 */ /* 0x000fe2000001ff00 */
[----:B------:R-:W-:Y:S01]  /*1940*/  IMAD.MOV.U32 R9, RZ, RZ, RZ ;  /* 0x000000ffff097224 */ /* 0x000fe200078e00ff */
[----:B------:R-:W3:Y:S01]  /*1950*/  LDCU UR41, c[0x0][0x370] ;  /* 0x00006e00ff2977ac */ /* 0x000ee20008000800 */
[----:B------:R-:W-:Y:S01]  /*1960*/  IMAD.MOV.U32 R8, RZ, RZ, 0x1 ;  /* 0x00000001ff087424 */ /* 0x000fe200078e00ff */
[----:B------:R-:W4:Y:S01]  /*1970*/  LDCU.64 UR30, c[0x0][0x348] ;  /* 0x00006900ff1e77ac */ /* 0x000f220008000a00 */
[----:B------:R-:W1:Y:S01]  /*1980*/  LDCU UR39, c[0x0][0x374] ;  /* 0x00006e80ff2777ac */ /* 0x000e620008000800 */
[----:B--2---:R-:W-:-:S02]  /*1990*/  UIADD3 UR5, UPT, UPT, UR6, 0x3f, URZ ;  /* 0x0000003f06057890 */ /* 0x004fc4000fffe0ff */
[----:B------:R-:W-:Y:S02]  /*19a0*/  UIADD3 UR47, UPT, UPT, UR6, 0x7e, URZ ;  /* 0x0000007e062f7890 */ /* 0x000fe4000fffe0ff */
[----:B------:R-:W-:-:S04]  /*19b0*/  USHF.R.S32.HI UR4, URZ, 0x1f, UR5 ;  /* 0x0000001fff047899 */ /* 0x000fc80008011405 */
[----:B------:R-:W-:Y:S02]  /*19c0*/  ULEA.HI UR4, UR4, UR5, URZ, 0x6 ;  /* 0x0000000504047291 */ /* 0x000fe4000f8f30ff */
[----:B------:R-:W-:Y:S02]  /*19d0*/  USHF.L.U32 UR5, UR26, 0x5, URZ ;  /* 0x000000051a057899 */ /* 0x000fe400080006ff */
[----:B------:R-:W-:Y:S02]  /*19e0*/  USHF.R.S32.HI UR43, URZ, 0x6, UR4 ;  /* 0x00000006ff2b7899 */ /* 0x000fe40008011404 */
[----:B------:R-:W-:Y:S02]  /*19f0*/  UIADD3 UR4, UPT, UPT, UR6, -0x1, URZ ;  /* 0xffffffff06047890 */ /* 0x000fe4000fffe0ff */
[----:B------:R-:W-:Y:S02]  /*1a00*/  UISETP.LT.U32.AND UP0, UPT, UR43, 0xd, UPT ;  /* 0x0000000d2b00788c */ /* 0x000fe4000bf01070 */
[----:B------:R-:W-:-:S02]  /*1a10*/  UISETP.GE.U32.AND UP2, UPT, UR4, -0x7f, UPT ;  /* 0xffffff810400788c */ /* 0x000fc4000bf46070 */
[----:B------:R-:W-:Y:S02]  /*1a20*/  USEL UR42, UR43, 0xd, UP0 ;  /* 0x0000000d2b2a7887 */ /* 0x000fe40008000000 */
[----:B------:R-:W-:Y:S02]  /*1a30*/  ULOP3.LUT UR44, UR5, 0x20, URZ, 0xe2, !UPT ;  /* 0x00000020052c7892 */ /* 0x000fe4000f8ee2ff */
[----:B------:R-:W-:Y:S02]  /*1a40*/  UIADD3 UR25, UPT, UPT, UR42, -0x1, URZ ;  /* 0xffffffff2a197890 */ /* 0x000fe4000fffe0ff */
[----:B------:R-:W-:Y:S02]  /*1a50*/  USEL UR26, UR33, 0x2, UP1 ;  /* 0x00000002211a7887 */ /* 0x000fe40008800000 */
[----:B------:R-:W-:Y:S02]  /*1a60*/  UIADD3 UR45, UPT, UPT, UR43, -UR42, URZ ;  /* 0x8000002a2b2d7290 */ /* 0x000fe4000fffe0ff */
[----:B------:R-:W-:Y:S01]  /*1a70*/  @UP2 UIADD3 UR25, UPT, UPT, UR42, URZ, URZ ;  /* 0x000000ff2a192290 */ /* 0x000fe2000fffe0ff */
[----:B------:R-:W-:-:S03]  /*1a80*/  UMOV UR5, URZ ;  /* 0x000000ff00057c82 */ /* 0x000fc60008000000 */
[----:B-1-34-:R-:W-:-:S12]  /*1a90*/  UIADD3 UR25, UPT, UPT, UR25, 0x1, URZ ;  /* 0x0000000119197890 */ /* 0x01afd8000fffe0ff */
.L_x_43:
[----:B------:R-:W-:Y:S01]  /*1aa0*/  UISETP.NE.AND UP0, UPT, UR54, URZ, UPT ;  /* 0x000000ff3600728c */ /* 0x000fe2000bf05270 */
[----:B------:R-:W1:Y:S08]  /*1ab0*/  S2UR UR54, SR_CgaCtaId ;  /* 0x00000000003679c3 */ /* 0x000e700000008800 */
[----:B------:R-:W-:Y:S05]  /*1ac0*/  BRA.U UP0, `(.L_x_24) ;  /* 0x0000000100347547 */ /* 0x000fea000b800000 */
[----:B------:R-:W2:Y:S01]  /*1ad0*/  S2R R0, SR_CgaCtaId ;  /* 0x0000000000007919 */ /* 0x000ea20000008800 */
[----:B------:R-:W-:-:S04]  /*1ae0*/  MOV R2, 0x400 ;  /* 0x0000040000027802 */ /* 0x000fc80000000f00 */
[----:B--2---:R-:W-:Y:S02]  /*1af0*/  LEA R0, R0, R2, 0x18 ;  /* 0x0000000200007211 */ /* 0x004fe400078ec0ff */
[----:B------:R-:W-:-:S03]  /*1b00*/  SHF.L.U32 R2, R8, 0x1f, RZ ;  /* 0x0000001f08027819 */ /* 0x000fc600000006ff */
[----:B------:R-:W-:-:S04]  /*1b10*/  IMAD R0, R9, 0x8, R0 ;  /* 0x0000000809007824 */ /* 0x000fc800078e0200 */
[----:B------:R-:W2:Y:S02]  /*1b20*/  SYNCS.PHASECHK.TRANS64.TRYWAIT P0, [R0+URZ+0x180], R2 ;  /* 0x00018002000075a7 */ /* 0x000ea400080011ff */
[----:B--2---:R-:W-:Y:S05]  /*1b30*/  @!P0 BRA `(.L_x_25) ;  /* 0x0000006000808947 */ /* 0x004fea0003800000 */
.L_x_132:
[----:B------:R-:W-:Y:S01]  /*1b40*/  VIADD R9, R9, 0x1 ;  /* 0x0000000109097836 */ /* 0x000fe20000000000 */
[----:B------:R2:W-:Y:S04]  /*1b50*/  SYNCS.ARRIVE.TRANS64.A1T0 RZ, [R0+URZ+0x170], RZ ;  /* 0x000170ff00ff79a7 */ /* 0x0005e800081000ff */
[----:B------:R-:W-:-:S04]  /*1b60*/  ISETP.NE.AND P0, PT, R9, 0x2, PT ;  /* 0x000000020900780c */ /* 0x000fc80003f05270 */
[----:B------:R-:W-:Y:S02]  /*1b70*/  SEL R9, R9, RZ, P0 ;  /* 0x000000ff09097207 */ /* 0x000fe40000000000 */
[----:B--2---:R-:W-:-:S04]  /*1b80*/  SEL R0, RZ, 0x1, P0 ;  /* 0x00000001ff007807 */ /* 0x004fc80000000000 */
[----:B------:R-:W-:-:S07]  /*1b90*/  LOP3.LUT R8, R8, R0, RZ, 0x3c, !PT ;  /* 0x0000000008087212 */ /* 0x000fce00078e3cff */
.L_x_24:
[----:B------:R-:W-:Y:S01]  /*1ba0*/  UMOV UR6, 0x400 ;  /* 0x0000040000067882 */ /* 0x000fe20000000000 */
[----:B------:R-:W-:Y:S01]  /*1bb0*/  SHF.L.U32 R0, R12, 0x1f, RZ ;  /* 0x0000001f0c007819 */ /* 0x000fe200000006ff */
[----:B-1----:R-:W-:Y:S02]  /*1bc0*/  ULEA UR6, UR54, UR6, 0x18 ;  /* 0x0000000636067291 */ /* 0x002fe4000f8ec0ff */
[----:B------:R-:W-:Y:S02]  /*1bd0*/  UISETP.GE.U32.AND UP0, UPT, UR47, 0x7f, UPT ;  /* 0x0000007f2f00788c */ /* 0x000fe4000bf06070 */
[----:B------:R-:W-:Y:S02]  /*1be0*/  ULEA UR4, UR5, UR6, 0x3 ;  /* 0x0000000605047291 */ /* 0x000fe4000f8e18ff */
[----:B------:R-:W-:Y:S02]  /*1bf0*/  ULEA UR11, UR32, UR46, 0x1 ;  /* 0x0000002e200b7291 */ /* 0x000fe4000f8e08ff */
[----:B------:R-:W-:-:S02]  /*1c00*/  ULEA UR35, UR29, UR44, 0x6 ;  /* 0x0000002c1d237291 */ /* 0x000fc4000f8e30ff */
[----:B------:R-:W-:Y:S01]  /*1c10*/  USHF.L.U32 UR11, UR11, 0x5, URZ ;  /* 0x000000050b0b7899 */ /* 0x000fe200080006ff */
[----:B------:R-:W-:Y:S02]  /*1c20*/  UMOV UR13, URZ ;  /* 0x000000ff000d7c82 */ /* 0x000fe40008000000 */
[----:B------:R1:W2:Y:S01]  /*1c30*/  SYNCS.PHASECHK.TRANS64.TRYWAIT P0, [UR4+0x68], R0 ;  /* 0x00006800ff0075a7 */ /* 0x0002a20008001104 */
[----:B------:R-:W-:Y:S08]  /*1c40*/  BRA.U !UP0, `(.L_x_26) ;  /* 0x0000000108cc7547 */ /* 0x000ff0000b800000 */
[----:B------:R-:W-:Y:S01]  /*1c50*/  UMOV UR7, URZ ;  /* 0x000000ff00077c82 */ /* 0x000fe20008000000 */
[----:B------:R-:W-:-:S05]  /*1c60*/  UMOV UR4, UR5 ;  /* 0x0000000500047c82 */ /* 0x000fca0008000000 */
.L_x_32:
[----:B------:R-:W-:Y:S01]  /*1c70*/  ULEA UR33, UR4, UR6, 0x3 ;  /* 0x0000000604217291 */ /* 0x000fe2000f8e18ff */
[----:B------:R-:W-:Y:S01]  /*1c80*/  @!P3 MOV R2, 0x4000 ;  /* 0x000040000002b802 */ /* 0x000fe20000000f00 */
[----:B--2-4-:R-:W-:Y:S10]  /*1c90*/  @P0 BRA `(.L_x_27) ;  /* 0x00000000000c0947 */ /* 0x014ff40003800000 */
[----:B------:R-:W-:-:S04]  /*1ca0*/  SHF.L.U32 R3, R12, 0x1f, RZ ;  /* 0x0000001f0c037819 */ /* 0x000fc800000006ff */
[----:B------:R-:W2:Y:S02]  /*1cb0*/  SYNCS.PHASECHK.TRANS64.TRYWAIT P0, [UR33+0x68], R3 ;  /* 0x00006803ff0075a7 */ /* 0x000ea40008001121 */
[----:B--2---:R-:W-:Y:S05]  /*1cc0*/  @!P0 BRA `(.L_x_28) ;  /* 0x0000006000308947 */ /* 0x004fea0003800000 */
.L_x_27:
[----:B------:R2:W-:Y:S01]  /*1cd0*/  @!P3 SYNCS.ARRIVE.TRANS64 RZ, [UR33], R2 ;  /* 0x00000002ffffb9a7 */ /* 0x0005e20008000021 */
[----:B------:R-:W-:-:S04]  /*1ce0*/  ULOP3.LUT UR5, UR26, 0x2, URZ, 0xfc, !UPT ;  /* 0x000000021a057892 */ /* 0x000fc8000f8efcff */
[----:B------:R-:W-:-:S09]  /*1cf0*/  UISETP.NE.AND UP0, UPT, UR5, 0x2, UPT ;  /* 0x000000020500788c */ /* 0x000fd2000bf05270 */
[----:B------:R-:W-:Y:S05]  /*1d00*/  BRA.U UP0, `(.L_x_29) ;  /* 0x0000000100047547 */ /* 0x000fea000b800000 */
[----:B------:R-:W-:Y:S05]  /*1d10*/  BPT.TRAP 0x1 ;  /* 0x000000040000795c */ /* 0x000fea0000300000 */
.L_x_29:
[----:B------:R-:W-:Y:S04]  /*1d20*/  BSSY.RECONVERGENT B0, `(.L_x_30) ;  /* 0x0000003000007945 */ /* 0x000fe80003800200 */
[----:B------:R-:W-:Y:S05]  /*1d30*/  @P2 BRA `(.L_x_31) ;  /* 0x0000000000042947 */ /* 0x000fea0003800000 */
[----:B------:R-:W-:Y:S05]  /*1d40*/  BPT.TRAP 0x1 ;  /* 0x000000040000795c */ /* 0x000fea0000300000 */
.L_x_31:
[----:B------:R-:W-:Y:S05]  /*1d50*/  BSYNC.RECONVERGENT B0 ;  /* 0x0000000000007941 */ /* 0x000fea0003800200 */
.L_x_30:
[----:B------:R-:W-:Y:S02]  /*1d60*/  UIADD3 UR5, UPT, UPT, UR4, 0x1, URZ ;  /* 0x0000000104057890 */ /* 0x000fe4000fffe0ff */
[----:B------:R-:W-:Y:S02]  /*1d70*/  USHF.L.U32 UR4, UR4, 0xc, URZ ;  /* 0x0000000c04047899 */ /* 0x000fe400080006ff */
[----:B------:R-:W-:Y:S02]  /*1d80*/  UISETP.NE.AND UP0, UPT, UR5, 0xd, UPT ;  /* 0x0000000d0500788c */ /* 0x000fe4000bf05270 */
[----:B------:R-:W-:Y:S02]  /*1d90*/  ULOP3.LUT UR32, UR28, UR4, URZ, 0xfc, !UPT ;  /* 0x000000041c207292 */ /* 0x000fe4000f8efcff */
[----:B------:R-:W-:Y:S02]  /*1da0*/  USEL UR9, URZ, 0x1, UP0 ;  /* 0x00000001ff097887 */ /* 0x000fe40008000000 */
[----:B------:R-:W-:-:S02]  /*1db0*/  USEL UR5, UR5, URZ, UP0 ;  /* 0x000000ff05057287 */ /* 0x000fc40008000000 */
[----:B------:R-:W-:Y:S02]  /*1dc0*/  UIADD3 UR14, UP0, UPT, UR30, 0x180, URZ ;  /* 0x000001801e0e7890 */ /* 0x000fe4000ff1e0ff */
[----:B------:R-:W-:Y:S01]  /*1dd0*/  ULEA UR8, UR5, UR6, 0x3 ;  /* 0x0000000605087291 */ /* 0x000fe2000f8e18ff */
[----:B------:R-:W-:Y:S01]  /*1de0*/  LOP3.LUT R12, R12, UR9, RZ, 0x3c, !PT ;  /* 0x000000090c0c7c12 */ /* 0x000fe2000f8e3cff */
[----:B------:R-:W-:Y:S02]  /*1df0*/  ULOP3.LUT UR4, UR27, UR4, URZ, 0xfc, !UPT ;  /* 0x000000041b047292 */ /* 0x000fe4000f8efcff */
[----:B------:R-:W-:Y:S01]  /*1e00*/  USHF.L.U32 UR34, UR7, 0x6, URZ ;  /* 0x0000000607227899 */ /* 0x000fe200080006ff */
[----:B-1----:R-:W-:Y:S01]  /*1e10*/  SHF.L.U32 R0, R12, 0x1f, RZ ;  /* 0x0000001f0c007819 */ /* 0x002fe200000006ff */
[----:B------:R-:W-:Y:S02]  /*1e20*/  UIADD3 UR7, UPT, UPT, UR7, 0x1, URZ ;  /* 0x0000000107077890 */ /* 0x000fe4000fffe0ff */
[----:B------:R-:W-:Y:S01]  /*1e30*/  UIADD3 UR16, UP1, UPT, UR30, 0x80, URZ ;  /* 0x000000801e107890 */ /* 0x000fe2000ff3e0ff */
[----:B------:R3:W4:Y:S01]  /*1e40*/  SYNCS.PHASECHK.TRANS64.TRYWAIT P0, [UR8+0x68], R0 ;  /* 0x00006800ff0075a7 */ /* 0x0007220008001108 */
[----:B------:R-:W-:-:S02]  /*1e50*/  ULEA UR32, UR32, UR6, 0x1 ;  /* 0x0000000620207291 */ /* 0x000fc4000f8e08ff */
[----:B------:R-:W-:Y:S02]  /*1e60*/  ULEA UR4, UR4, UR6, 0x1 ;  /* 0x0000000604047291 */ /* 0x000fe4000f8e08ff */
[----:B------:R-:W-:Y:S02]  /*1e70*/  UIADD3.X UR15, UPT, UPT, URZ, UR31, URZ, UP0, !UPT ;  /* 0x0000001fff0f7290 */ /* 0x000fe400087fe4ff */
[----:B------:R-:W-:Y:S02]  /*1e80*/  UISETP.NE.AND UP0, UPT, UR7, UR25, UPT ;  /* 0x000000190700728c */ /* 0x000fe4000bf05270 */
[----:B------:R-:W-:Y:S02]  /*1e90*/  UIADD3.X UR17, UPT, UPT, URZ, UR31, URZ, UP1, !UPT ;  /* 0x0000001fff117290 */ /* 0x000fe40008ffe4ff */
[----:B------:R-:W-:Y:S02]  /*1ea0*/  UIADD3 UR32, UPT, UPT, UR32, 0x3400, URZ ;  /* 0x0000340020207890 */ /* 0x000fe4000fffe0ff */
[----:B------:R-:W-:-:S02]  /*1eb0*/  UIADD3 UR8, UPT, UPT, UR4, 0x1d400, URZ ;  /* 0x0001d40004087890 */ /* 0x000fc4000fffe0ff */
[----:B------:R-:W-:Y:S02]  /*1ec0*/  UPRMT UR13, URZ, 0x5410, UR24 ;  /* 0x00005410ff0d7896 */ /* 0x000fe40008000018 */
[----:B------:R-:W-:Y:S01]  /*1ed0*/  UPRMT UR4, URZ, 0x5410, UR21 ;  /* 0x00005410ff047896 */ /* 0x000fe20008000015 */
[----:B------:R-:W-:Y:S01]  /*1ee0*/  UMOV UR18, 0x0 ;  /* 0x0000000000127882 */ /* 0x000fe20000000000 */
[----:B------:R-:W-:Y:S01]  /*1ef0*/  UMOV UR19, 0x10000000 ;  /* 0x1000000000137882 */ /* 0x000fe20000000000 */
[----:B------:R-:W-:Y:S01]  /*1f00*/  UMOV UR12, UR36 ;  /* 0x00000024000c7c82 */ /* 0x000fe20008000000 */
[----:B------:R-:W-:Y:S01]  /*1f10*/  UMOV UR9, UR33 ;  /* 0x0000002100097c82 */ /* 0x000fe20008000000 */
[----:B------:R-:W-:Y:S02]  /*1f20*/  UMOV UR10, UR34 ;  /* 0x00000022000a7c82 */ /* 0x000fe40008000000 */
[----:B------:R1:W-:Y:S02]  /*1f30*/  UTMALDG.3D.MULTICAST [UR32], [UR16], UR13, desc[UR18] ;  /* 0x00001220100073b4 */ /* 0x0003e4000801180d */
[----:B------:R2:W-:Y:S01]  /*1f40*/  UTMALDG.3D.MULTICAST [UR8], [UR14], UR4, desc[UR18] ;  /* 0x000012080e0073b4 */ /* 0x0005e20008011804 */
[----:B-1----:R-:W-:Y:S01]  /*1f50*/  UMOV UR13, UR25 ;  /* 0x00000019000d7c82 */ /* 0x002fe20008000000 */
[----:B--2---:R-:W-:Y:S01]  /*1f60*/  UMOV UR4, UR5 ;  /* 0x0000000500047c82 */ /* 0x004fe20008000000 */
[----:B---3--:R-:W-:Y:S05]  /*1f70*/  BRA.U UP0, `(.L_x_32) ;  /* 0xfffffffd003c7547 */ /* 0x008fea000b83ffff */
.L_x_26:
[----:B------:R-:W-:Y:S01]  /*1f80*/  ULEA UR4, UR5, UR6, 0x3 ;  /* 0x0000000605047291 */ /* 0x000fe2000f8e18ff */
[----:B-1----:R-:W-:Y:S01]  /*1f90*/  SHF.L.U32 R0, R12, 0x1f, RZ ;  /* 0x0000001f0c007819 */ /* 0x002fe200000006ff */
[----:B------:R-:W-:Y:S01]  /*1fa0*/  @!P1 SYNCS.ARRIVE.TRANS64.A1T0 RZ, [UR6+0x108], RZ ;  /* 0x000108ffffff99a7 */ /* 0x000fe20008100006 */
[----:B------:R-:W-:-:S06]  /*1fb0*/  UISETP.GT.AND UP0, UPT, UR43, UR42, UPT ;  /* 0x0000002a2b00728c */ /* 0x000fcc000bf04270 */
[----:B--2-4-:R1:W2:Y:S03]  /*1fc0*/  SYNCS.PHASECHK.TRANS64.TRYWAIT P0, [UR4+0x68], R0 ;  /* 0x00006800ff0075a7 */ /* 0x0142a60008001104 */
[----:B------:R-:W-:Y:S05]  /*1fd0*/  BRA.U !UP0, `(.L_x_33) ;  /* 0x0000000108d07547 */ /* 0x000fea000b800000 */
[----:B------:R-:W-:Y:S01]  /*1fe0*/  UIADD3 UR29, UPT, UPT, UR45, UR13, URZ ;  /* 0x0000000d2d1d7290 */ /* 0x000fe2000fffe0ff */
[----:B------:R-:W-:-:S11]  /*1ff0*/  UMOV UR4, UR5 ;  /* 0x0000000500047c82 */ /* 0x000fd60008000000 */
.L_x_39:
[----:B------:R-:W-:Y:S01]  /*2000*/  ULEA UR17, UR4, UR6, 0x3 ;  /* 0x0000000604117291 */ /* 0x000fe2000f8e18ff */
[----:B--2---:R-:W-:Y:S01]  /*2010*/  @!P3 MOV R2, 0x4000 ;  /* 0x000040000002b802 */ /* 0x004fe20000000f00 */
[----:B--2-4-:R-:W-:Y:S10]  /*2020*/  @P0 BRA `(.L_x_34) ;  /* 0x00000000000c0947 */ /* 0x014ff40003800000 */
[----:B------:R-:W-:-:S04]  /*2030*/  SHF.L.U32 R3, R12, 0x1f, RZ ;  /* 0x0000001f0c037819 */ /* 0x000fc800000006ff */
[----:B------:R-:W2:Y:S02]  /*2040*/  SYNCS.PHASECHK.TRANS64.TRYWAIT P0, [UR17+0x68], R3 ;  /* 0x00006803ff0075a7 */ /* 0x000ea40008001111 */
[----:B--2---:R-:W-:Y:S05]  /*2050*/  @!P0 BRA `(.L_x_35) ;  /* 0x0000005c00648947 */ /* 0x004fea0003800000 */
.L_x_34:
[----:B------:R2:W-:Y:S01]  /*2060*/  @!P3 SYNCS.ARRIVE.TRANS64 RZ, [UR17], R2 ;  /* 0x00000002ffffb9a7 */ /* 0x0005e20008000011 */
[----:B------:R-:W-:-:S04]  /*2070*/  ULOP3.LUT UR5, UR26, 0x2, URZ, 0xfc, !UPT ;  /* 0x000000021a057892 */ /* 0x000fc8000f8efcff */
[----:B------:R-:W-:-:S09]  /*2080*/  UISETP.NE.AND UP0, UPT, UR5, 0x2, UPT ;  /* 0x000000020500788c */ /* 0x000fd2000bf05270 */
[----:B------:R-:W-:Y:S05]  /*2090*/  BRA.U UP0, `(.L_x_36) ;  /* 0x0000000100047547 */ /* 0x000fea000b800000 */
[----:B------:R-:W-:Y:S05]  /*20a0*/  BPT.TRAP 0x1 ;  /* 0x000000040000795c */ /* 0x000fea0000300000 */
.L_x_36:
[----:B------:R-:W-:Y:S04]  /*20b0*/  BSSY.RECONVERGENT B0, `(.L_x_37) ;  /* 0x0000003000007945 */ /* 0x000fe80003800200 */
[----:B------:R-:W-:Y:S05]  /*20c0*/  @P2 BRA `(.L_x_38) ;  /* 0x0000000000042947 */ /* 0x000fea0003800000 */
[----:B------:R-:W-:Y:S05]  /*20d0*/  BPT.TRAP 0x1 ;  /* 0x000000040000795c */ /* 0x000fea0000300000 */
.L_x_38:
[----:B------:R-:W-:Y:S05]  /*20e0*/  BSYNC.RECONVERGENT B0 ;  /* 0x0000000000007941 */ /* 0x000fea0003800200 */
.L_x_37:
[----:B------:R-:W-:Y:S02]  /*20f0*/  UIADD3 UR5, UPT, UPT, UR4, 0x1, URZ ;  /* 0x0000000104057890 */ /* 0x000fe4000fffe0ff */
[----:B------:R-:W-:Y:S02]  /*2100*/  USHF.L.U32 UR4, UR4, 0xc, URZ ;  /* 0x0000000c04047899 */ /* 0x000fe400080006ff */
[----:B------:R-:W-:Y:S02]  /*2110*/  UISETP.NE.AND UP0, UPT, UR5, 0xd, UPT ;  /* 0x0000000d0500788c */ /* 0x000fe4000bf05270 */
[----:B------:R-:W-:Y:S02]  /*2120*/  USHF.L.U32 UR18, UR13, 0x6, URZ ;  /* 0x000000060d127899 */ /* 0x000fe400080006ff */
[----:B------:R-:W-:Y:S02]  /*2130*/  USEL UR8, URZ, 0x1, UP0 ;  /* 0x00000001ff087887 */ /* 0x000fe40008000000 */
[----:B------:R-:W-:-:S02]  /*2140*/  USEL UR5, UR5, URZ, UP0 ;  /* 0x000000ff05057287 */ /* 0x000fc40008000000 */
[----:B------:R-:W-:Y:S02]  /*2150*/  UIADD3 UR22, UP0, UPT, UR30, 0x180, URZ ;  /* 0x000001801e167890 */ /* 0x000fe4000ff1e0ff */
[----:B------:R-:W-:Y:S01]  /*2160*/  ULEA UR7, UR5, UR6, 0x3 ;  /* 0x0000000605077291 */ /* 0x000fe2000f8e18ff */
[----:B------:R-:W-:Y:S01]  /*2170*/  LOP3.LUT R12, R12, UR8, RZ, 0x3c, !PT ;  /* 0x000000080c0c7c12 */ /* 0x000fe2000f8e3cff */
[----:B------:R-:W-:Y:S02]  /*2180*/  ULOP3.LUT UR8, UR27, UR4, URZ, 0xfc, !UPT ;  /* 0x000000041b087292 */ /* 0x000fe4000f8efcff */
[----:B------:R-:W-:Y:S01]  /*2190*/  UIADD3 UR13, UPT, UPT, UR13, 0x1, URZ ;  /* 0x000000010d0d7890 */ /* 0x000fe2000fffe0ff */
[----:B-1----:R-:W-:Y:S01]  /*21a0*/  SHF.L.U32 R0, R12, 0x1f, RZ ;  /* 0x0000001f0c007819 */ /* 0x002fe200000006ff */
[----:B------:R-:W-:Y:S02]  /*21b0*/  UIADD3 UR14, UP1, UPT, UR30, 0x80, URZ ;  /* 0x000000801e0e7890 */ /* 0x000fe4000ff3e0ff */
[----:B------:R-:W-:Y:S01]  /*21c0*/  UIADD3.X UR23, UPT, UPT, URZ, UR31, URZ, UP0, !UPT ;  /* 0x0000001fff177290 */ /* 0x000fe200087fe4ff */
[----:B------:R3:W4:Y:S01]  /*21d0*/  SYNCS.PHASECHK.TRANS64.TRYWAIT P0, [UR7+0x68], R0 ;  /* 0x00006800ff0075a7 */ /* 0x0007220008001107 */
[----:B------:R-:W-:-:S02]  /*21e0*/  ULOP3.LUT UR7, UR28, UR4, URZ, 0xfc, !UPT ;  /* 0x000000041c077292 */ /* 0x000fc4000f8efcff */
[----:B------:R-:W-:Y:S02]  /*21f0*/  ULEA UR8, UR8, UR6, 0x1 ;  /* 0x0000000608087291 */ /* 0x000fe4000f8e08ff */
[----:B------:R-:W-:Y:S02]  /*2200*/  ULEA UR7, UR7, UR6, 0x1 ;  /* 0x0000000607077291 */ /* 0x000fe4000f8e08ff */
[----:B------:R-:W-:Y:S02]  /*2210*/  UISETP.NE.AND UP0, UPT, UR13, UR29, UPT ;  /* 0x0000001d0d00728c */ /* 0x000fe4000bf05270 */
[----:B------:R-:W-:Y:S02]  /*2220*/  UIADD3 UR16, UPT, UPT, UR7, 0x3400, URZ ;  /* 0x0000340007107890 */ /* 0x000fe4000fffe0ff */
[----:B------:R-:W-:Y:S02]  /*2230*/  UIADD3.X UR15, UPT, UPT, URZ, UR31, URZ, UP1, !UPT ;  /* 0x0000001fff0f7290 */ /* 0x000fe40008ffe4ff */
[----:B------:R-:W-:-:S02]  /*2240*/  UPRMT UR7, URZ, 0x5410, UR24 ;  /* 0x00005410ff077896 */ /* 0x000fc40008000018 */
[----:B------:R-:W-:Y:S02]  /*2250*/  UIADD3 UR8, UPT, UPT, UR8, 0x1d400, URZ ;  /* 0x0001d40008087890 */ /* 0x000fe4000fffe0ff */
[----:B------:R-:W-:Y:S01]  /*2260*/  UPRMT UR4, URZ, 0x5410, UR21 ;  /* 0x00005410ff047896 */ /* 0x000fe20008000015 */
[----:B------:R-:W-:Y:S01]  /*2270*/  UMOV UR32, 0x0 ;  /* 0x0000000000207882 */ /* 0x000fe20000000000 */
[----:B------:R-:W-:Y:S01]  /*2280*/  UMOV UR33, 0x10000000 ;  /* 0x1000000000217882 */ /* 0x000fe20000000000 */
[----:B------:R-:W-:Y:S01]  /*2290*/  UMOV UR19, UR35 ;  /* 0x0000002300137c82 */ /* 0x000fe20008000000 */
[----:B------:R-:W-:Y:S01]  /*22a0*/  UMOV UR20, UR36 ;  /* 0x0000002400147c82 */ /* 0x000fe20008000000 */
[----:B------:R-:W-:Y:S01]  /*22b0*/  UMOV UR12, UR36 ;  /* 0x00000024000c7c82 */ /* 0x000fe20008000000 */
[----:B------:R-:W-:Y:S01]  /*22c0*/  UMOV UR9, UR17 ;  /* 0x0000001100097c82 */ /* 0x000fe20008000000 */
[----:B------:R-:W-:Y:S01]  /*22d0*/  UMOV UR10, UR18 ;  /* 0x00000012000a7c82 */ /* 0x000fe20008000000 */
[----:B------:R-:W-:Y:S01]  /*22e0*/  UTMALDG.3D.MULTICAST [UR16], [UR14], UR7, desc[UR32] ;  /* 0x000020100e0073b4 */ /* 0x000fe20008011807 */
[----:B------:R1:W-:Y:S02]  /*22f0*/  UTMALDG.3D.MULTICAST [UR8], [UR22], UR4, desc[UR32] ;  /* 0x00002008160073b4 */ /* 0x0003e40008011804 */
[----:B-1----:R-:W-:Y:S01]  /*2300*/  UMOV UR4, UR5 ;  /* 0x0000000500047c82 */ /* 0x002fe20008000000 */
[----:B---3--:R-:W-:Y:S05]  /*2310*/  BRA.U UP0, `(.L_x_39) ;  /* 0xfffffffd00387547 */ /* 0x008fea000b83ffff */
.L_x_33:
[C---:B------:R-:W-:Y:S01]  /*2320*/  LEA R3, R11.reuse, UR6, 0x3 ;  /* 0x000000060b037c11 */ /* 0x040fe2000f8e18ff */
[----:B------:R-:W-:Y:S01]  /*2330*/  NOP ;  /* 0x0000000000007918 */ /* 0x000fe20000000000 */
[----:B-1----:R-:W-:Y:S02]  /*2340*/  SHF.L.U32 R0, R10, 0x1f, RZ ;  /* 0x0000001f0a007819 */ /* 0x002fe400000006ff */
[----:B------:R-:W-:Y:S02]  /*2350*/  LEA R4, R11, UR6, 0x4 ;  /* 0x000000060b047c11 */ /* 0x000fe4000f8e20ff */
[----:B--2-4-:R-:W1:Y:S02]  /*2360*/  SYNCS.PHASECHK.TRANS64.TRYWAIT P0, [R3+URZ+0x110], R0 ;  /* 0x00011000030075a7 */ /* 0x014e6400080011ff */
[----:B-1----:R-:W-:Y:S05]  /*2370*/  @!P0 BRA `(.L_x_40) ;  /* 0x0000005800b48947 */ /* 0x002fea0003800000 */
.L_x_135:
[----:B------:R-:W2:Y:S01]  /*2380*/  LDS.128 R4, [R4+0x1a0] ;  /* 0x0001a00004047984 */ /* 0x000ea20000000c00 */
[----:B------:R-:W-:Y:S01]  /*2390*/  UISETP.GE.AND UP0, UPT, UR40, 0x1, UPT ;  /* 0x000000012800788c */ /* 0x000fe2000bf06270 */
[----:B------:R-:W-:Y:S01]  /*23a0*/  @!PT LDS RZ, [RZ] ;  /* 0x00000000fffff984 */ /* 0x000fe20000000800 */
[----:B------:R-:W-:Y:S01]  /*23b0*/  @!PT LDS RZ, [RZ] ;  /* 0x00000000fffff984 */ /* 0x000fe20000000800 */
[----:B------:R-:W-:Y:S01]  /*23c0*/  @!PT LDS RZ, [RZ] ;  /* 0x00000000fffff984 */ /* 0x000fe20000000800 */
[----:B------:R-:W-:Y:S01]  /*23d0*/  @!PT LDS RZ, [RZ] ;  /* 0x00000000fffff984 */ /* 0x000fe20000000800 */
[----:B------:R3:W-:Y:S06]  /*23e0*/  MEMBAR.ALL.CTA ;  /* 0x0000000000007992 */ /* 0x0007ec0000008000 */
[----:B---3--:R-:W3:Y:S01]  /*23f0*/  FENCE.VIEW.ASYNC.S ;  /* 0x00000000000073c6 */ /* 0x008ee20000000000 */
[----:B--2---:R-:W-:-:S13]  /*2400*/  LOP3.LUT P0, RZ, R6, 0x1, RZ, 0xc0, !PT ;  /* 0x0000000106ff7812 */ /* 0x004fda000780c0ff */
[----:B---3--:R-:W-:Y:S01]  /*2410*/  VOTEU.ANY UP1, P0 ;  /* 0x0000000000ff7886 */ /* 0x008fe20000020100 */
[----:B------:R-:W-:-:S13]  /*2420*/  PLOP3.LUT P0, PT, PT, PT, UP1, 0x80, 0x8 ;  /* 0x000000000008781c */ /* 0x000fda0003f0f018 */
[----:B-1----:R-:W-:Y:S02]  /*2430*/  @P0 LOP3.LUT R0, R5, 0xffff, RZ, 0xc0, !PT ;  /* 0x0000ffff05000812 */ /* 0x002fe400078ec0ff */
[----:B------:R-:W-:Y:S02]  /*2440*/  @P0 MOV R2, R4 ;  /* 0x0000000400020202 */ /* 0x000fe40000000f00 */
[----:B------:R-:W-:Y:S01]  /*2450*/  @P0 R2UR UR7, R0 ;  /* 0x00000000000702ca */ /* 0x000fe200000e0000 */
[----:B------:R-:W-:Y:S01]  /*2460*/  VIADD R0, R3, 0x120 ;  /* 0x0000012003007836 */ /* 0x000fe20000000000 */
[----:B------:R-:W-:Y:S02]  /*2470*/  @P0 SHF.R.U32.HI R4, RZ, 0x10, R5 ;  /* 0x00000010ff040819 */ /* 0x000fe40000011605 */
[----:B------:R-:W-:Y:S02]  /*2480*/  @P0 R2UR UR8, R2 ;  /* 0x00000000020802ca */ /* 0x000fe400000e0000 */
[----:B------:R-:W-:-:S02]  /*2490*/  PRMT R0, RZ, 0x654, R0 ;  /* 0x00000654ff007816 */ /* 0x000fc40000000000 */
[----:B------:R-:W-:Y:S02]  /*24a0*/  @P0 R2UR UR4, R4 ;  /* 0x00000000040402ca */ /* 0x000fe400000e0000 */
[----:B------:R1:W-:Y:S03]  /*24b0*/  SYNCS.ARRIVE.TRANS64.RED.A1T0 RZ, [R0+URZ], RZ ;  /* 0x000000ff00ff79a7 */ /* 0x0003e600081004ff */
[----:B------:R-:W-:-:S04]  /*24c0*/  @UP1 UMOV UR37, UR7 ;  /* 0x0000000700251c82 */ /* 0x000fc80008000000 */
[----:B------:R-:W-:-:S04]  /*24d0*/  @UP1 UMOV UR38, UR8 ;  /* 0x0000000800261c82 */ /* 0x000fc80008000000 */
[----:B------:R-:W-:Y:S01]  /*24e0*/  @UP1 UMOV UR36, UR4 ;  /* 0x0000000400241c82 */ /* 0x000fe20008000000 */
[----:B------:R-:W-:Y:S05]  /*24f0*/  BRA.U !UP0, `(.L_x_41) ;  /* 0x0000000108d47547 */ /* 0x000fea000b800000 */
[----:B------:R-:W2:Y:S01]  /*2500*/  LDCU.128 UR12, c[0x0][0xb10] ;  /* 0x00016200ff0c77ac */ /* 0x000ea20008000c00 */
[----:B------:R-:W3:Y:S01]  /*2510*/  LDCU UR29, c[0x0][0xb20] ;  /* 0x00016400ff1d77ac */ /* 0x000ee20008000800 */
[----:B------:R-:W4:Y:S01]  /*2520*/  LDCU UR20, c[0x0][0xb0c] ;  /* 0x00016180ff1477ac */ /* 0x000f220008000800 */
[----:B------:R-:W1:Y:S01]  /*2530*/  LDCU.64 UR10, c[0x0][0xb28] ;  /* 0x00016500ff0a77ac */ /* 0x000e620008000a00 */
[----:B------:R-:W-:Y:S02]  /*2540*/  UISETP.NE.AND UP3, UPT, UR40, 0x1, UPT ;  /* 0x000000012800788c */ /* 0x000fe4000bf65270 */
[----:B--2---:R-:W-:Y:S02]  /*2550*/  UIMAD.WIDE.U32 UR16, UR39, UR15, URZ ;  /* 0x0000000f271072a5 */ /* 0x004fe4000f8e00ff */
[----:B------:R-:W-:Y:S02]  /*2560*/  UIMAD.WIDE.U32 UR8, UR41, UR12, URZ ;  /* 0x0000000c290872a5 */ /* 0x000fe4000f8e00ff */
[----:B------:R-:W-:-:S02]  /*2570*/  UISETP.NE.AND UP0, UPT, UR14, 0x1, UPT ;  /* 0x000000010e00788c */ /* 0x000fc4000bf05270 */
[----:B------:R-:W-:Y:S01]  /*2580*/  UIMAD.WIDE.U32 UR22, UR37, UR15, URZ ;  /* 0x0000000f251672a5 */ /* 0x000fe2000f8e00ff */
[----:B------:R-:W-:Y:S02]  /*2590*/  UMOV UR16, UR17 ;  /* 0x0000001100107c82 */ /* 0x000fe40008000000 */
[----:B------:R-:W-:Y:S01]  /*25a0*/  UMOV UR8, UR9 ;  /* 0x0000000900087c82 */ /* 0x000fe20008000000 */
[----:B---3--:R-:W-:Y:S02]  /*25b0*/  USHF.R.U32.HI UR16, URZ, UR29, UR16 ;  /* 0x0000001dff107299 */ /* 0x008fe40008011610 */
[----:B----4-:R-:W-:Y:S02]  /*25c0*/  UISETP.NE.AND UP2, UPT, UR20, 0x1, UPT ;  /* 0x000000011400788c */ /* 0x010fe4000bf45270 */
[----:B------:R-:W-:Y:S02]  /*25d0*/  USHF.R.U32.HI UR8, URZ, UR13, UR8 ;  /* 0x0000000dff087299 */ /* 0x000fe40008011608 */
[----:B------:R-:W-:-:S02]  /*25e0*/  USEL UR7, UR39, UR16, !UP0 ;  /* 0x0000001027077287 */ /* 0x000fc4000c000000 */
[----:B------:R-:W-:Y:S02]  /*25f0*/  USEL UR8, UR41, UR8, !UP2 ;  /* 0x0000000829087287 */ /* 0x000fe4000d000000 */
[----:B-1----:R-:W-:Y:S01]  /*2600*/  UIMAD.WIDE.U32 UR16, UR7, UR10, URZ ;  /* 0x0000000a071072a5 */ /* 0x002fe2000f8e00ff */
[----:B------:R-:W-:Y:S01]  /*2610*/  UMOV UR4, UR23 ;  /* 0x0000001700047c82 */ /* 0x000fe20008000000 */
[----:B------:R-:W-:Y:S02]  /*2620*/  UIMAD.WIDE.U32 UR18, UR38, UR12, URZ ;  /* 0x0000000c261272a5 */ /* 0x000fe4000f8e00ff */
[----:B------:R-:W-:-:S03]  /*2630*/  UIMAD.WIDE.U32 UR22, UR8, UR10, URZ ;  /* 0x0000000a081672a5 */ /* 0x000fc6000f8e00ff */
[----:B------:R-:W-:Y:S01]  /*2640*/  UMOV UR16, UR17 ;  /* 0x0000001100107c82 */ /* 0x000fe20008000000 */
[----:B------:R-:W-:Y:S02]  /*2650*/  USHF.R.U32.HI UR4, URZ, UR29, UR4 ;  /* 0x0000001dff047299 */ /* 0x000fe40008011604 */
[----:B------:R-:W-:Y:S01]  /*2660*/  @UP3 USHF.R.U32.HI UR7, URZ, UR11, UR16 ;  /* 0x0000000bff073299 */ /* 0x000fe20008011610 */
[----:B------:R-:W-:Y:S01]  /*2670*/  UMOV UR18, UR19 ;  /* 0x0000001300127c82 */ /* 0x000fe20008000000 */
[----:B------:R-:W-:Y:S01]  /*2680*/  UMOV UR22, UR23 ;  /* 0x0000001700167c82 */ /* 0x000fe20008000000 */
[----:B------:R-:W-:Y:S02]  /*2690*/  USHF.R.U32.HI UR13, URZ, UR13, UR18 ;  /* 0x0000000dff0d7299 */ /* 0x000fe40008011612 */
[----:B------:R-:W-:Y:S02]  /*26a0*/  USEL UR4, UR37, UR4, !UP0 ;  /* 0x0000000425047287 */ /* 0x000fe4000c000000 */
[----:B------:R-:W-:-:S02]  /*26b0*/  @UP3 USHF.R.U32.HI UR8, URZ, UR11, UR22 ;  /* 0x0000000bff083299 */ /* 0x000fc40008011616 */
[----:B------:R-:W-:Y:S02]  /*26c0*/  UIMAD UR9, UR40, UR7, URZ ;  /* 0x00000007280972a4 */ /* 0x000fe4000f8e02ff */
[----:B------:R-:W-:Y:S02]  /*26d0*/  USEL UR7, UR38, UR13, !UP2 ;  /* 0x0000000d26077287 */ /* 0x000fe4000d000000 */
[----:B------:R-:W-:Y:S02]  /*26e0*/  UIMAD UR12, UR40, UR8, URZ ;  /* 0x00000008280c72a4 */ /* 0x000fe4000f8e02ff */
[----:B------:R-:W-:Y:S02]  /*26f0*/  UISETP.GE.AND UP0, UPT, UR4, UR9, UPT ;  /* 0x000000090400728c */ /* 0x000fe4000bf06270 */
[----:B------:R-:W-:Y:S02]  /*2700*/  UIMAD.WIDE.U32 UR16, UR4, UR10, URZ ;  /* 0x0000000a041072a5 */ /* 0x000fe4000f8e00ff */
[----:B------:R-:W-:-:S02]  /*2710*/  UISETP.GE.OR UP0, UPT, UR7, UR12, UP0 ;  /* 0x0000000c0700728c */ /* 0x000fc40008706670 */
        /* <DEDUP_REMOVED lines=19> */
.L_x_41:
[----:B------:R-:W2:Y:S02]  /*2850*/  LDCU UR4, c[0x0][0xb30] ;  /* 0x00016600ff0477ac */ /* 0x000ea40008000800 */
[----:B--2---:R-:W-:-:S09]  /*2860*/  UISETP.NE.AND UP0, UPT, UR4, 0x1, UPT ;  /* 0x000000010400788c */ /* 0x004fd2000bf05270 */
[----:B------:R-:W-:Y:S05]  /*2870*/  BRA.U UP0, `(.L_x_42) ;  /* 0x0000000100447547 */ /* 0x000fea000b800000 */
        /* <DEDUP_REMOVED lines=17> */
.L_x_42:
[----:B------:R-:W-:Y:S01]  /*2990*/  VIADD R11, R11, 0x1 ;  /* 0x000000010b0b7836 */ /* 0x000fe20000000000 */
[----:B------:R-:W-:Y:S02]  /*29a0*/  R2UR UR7, R48 ;  /* 0x00000000300772ca */ /* 0x000fe400000e0000 */
[----:B------:R-:W-:Y:S02]  /*29b0*/  R2UR UR4, R47 ;  /* 0x000000002f0472ca */ /* 0x000fe400000e0000 */
[C---:B------:R-:W-:Y:S02]  /*29c0*/  ISETP.NE.AND P0, PT, R11.reuse, 0x2, PT ;  /* 0x000000020b00780c */ /* 0x040fe40003f05270 */
[----:B------:R-:W-:Y:S02]  /*29d0*/  PLOP3.LUT P1, PT, PT, PT, PT, 0x80, 0x8 ;  /* 0x000000000008781c */ /* 0x000fe40003f2f070 */
[----:B-1----:R-:W-:Y:S02]  /*29e0*/  SEL R0, RZ, 0x1, P0 ;  /* 0x00000001ff007807 */ /* 0x002fe40000000000 */
[----:B------:R-:W-:-:S02]  /*29f0*/  SEL R11, R11, RZ, P0 ;  /* 0x000000ff0b0b7207 */ /* 0x000fc40000000000 */
[----:B------:R-:W-:Y:S01]  /*2a00*/  LOP3.LUT R10, R10, R0, RZ, 0x3c, !PT ;  /* 0x000000000a0a7212 */ /* 0x000fe200078e3cff */
[----:B------:R-:W-:Y:S02]  /*2a10*/  UIADD3 UR29, UPT, UPT, UR38, UR7, URZ ;  /* 0x00000007261d7290 */ /* 0x000fe4000fffe0ff */
[----:B------:R-:W-:Y:S01]  /*2a20*/  UIADD3 UR32, UPT, UPT, UR37, UR4, URZ ;  /* 0x0000000425207290 */ /* 0x000fe2000fffe0ff */
[----:B------:R-:W-:Y:S11]  /*2a30*/  BRA.U UP1, `(.L_x_43) ;  /* 0xfffffff101187547 */ /* 0x000ff6000b83ffff */
[----:B------:R-:W-:Y:S01]  /*2a40*/  UIADD3 UR7, UPT, UPT, UR6, 0x68, URZ ;  /* 0x0000006806077890 */ /* 0x000fe2000fffe0ff */
[----:B------:R-:W-:-:S03]  /*2a50*/  SHF.L.U32 R2, R12, 0x1f, RZ ;  /* 0x0000001f0c027819 */ /* 0x000fc600000006ff */
[----:B------:R-:W-:-:S09]  /*2a60*/  ULEA UR4, UR5, UR7, 0x3 ;  /* 0x0000000705047291 */ /* 0x000fd2000f8e18ff */
[----:B------:R-:W1:Y:S02]  /*2a70*/  SYNCS.PHASECHK.TRANS64.TRYWAIT P0, [UR4], R2 ;  /* 0x00000002ff0075a7 */ /* 0x000e640008001104 */
[----:B-1----:R-:W-:Y:S05]  /*2a80*/  @!P0 BRA `(.L_x_44) ;  /* 0x0000005400048947 */ /* 0x002fea0003800000 */
.L_x_137:
[----:B------:R-:W-:-:S04]  /*2a90*/  UIADD3 UR4, UPT, UPT, UR5, 0x1, URZ ;  /* 0x0000000105047890 */ /* 0x000fc8000fffe0ff */
[----:B------:R-:W-:-:S04]  /*2aa0*/  UISETP.NE.AND UP0, UPT, UR4, 0xd, UPT ;  /* 0x0000000d0400788c */ /* 0x000fc8000bf05270 */
[----:B------:R-:W-:Y:S02]  /*2ab0*/  USEL UR6, URZ, 0x1, UP0 ;  /* 0x00000001ff067887 */ /* 0x000fe40008000000 */
[----:B------:R-:W-:-:S04]  /*2ac0*/  USEL UR4, UR4, URZ, UP0 ;  /* 0x000000ff04047287 */ /* 0x000fc80008000000 */
[----:B------:R-:W-:Y:S01]  /*2ad0*/  ULEA UR5, UR4, UR7, 0x3 ;  /* 0x0000000704057291 */ /* 0x000fe2000f8e18ff */
[----:B-1----:R-:W-:-:S04]  /*2ae0*/  LOP3.LUT R2, R12, UR6, RZ, 0x3c, !PT ;  /* 0x000000060c027c12 */ /* 0x002fc8000f8e3cff */
[----:B------:R-:W-:-:S04]  /*2af0*/  SHF.L.U32 R3, R2, 0x1f, RZ ;  /* 0x0000001f02037819 */ /* 0x000fc800000006ff */
[----:B------:R-:W1:Y:S02]  /*2b00*/  SYNCS.PHASECHK.TRANS64.TRYWAIT P0, [UR5], R3 ;  /* 0x00000003ff0075a7 */ /* 0x000e640008001105 */
[----:B-1----:R-:W-:Y:S05]  /*2b10*/  @!P0 BRA `(.L_x_45) ;  /* 0x0000005000f88947 */ /* 0x002fea0003800000 */
.L_x_139:
[----:B------:R-:W-:-:S04]  /*2b20*/  UIADD3 UR4, UPT, UPT, UR4, 0x1, URZ ;  /* 0x0000000104047890 */ /* 0x000fc8000fffe0ff */
[----:B------:R-:W-:-:S04]  /*2b30*/  UISETP.NE.AND UP0, UPT, UR4, 0xd, UPT ;  /* 0x0000000d0400788c */ /* 0x000fc8000bf05270 */
[----:B------:R-:W-:Y:S02]  /*2b40*/  USEL UR6, URZ, 0x1, UP0 ;  /* 0x00000001ff067887 */ /* 0x000fe40008000000 */
[----:B------:R-:W-:-:S04]  /*2b50*/  USEL UR4, UR4, URZ, UP0 ;  /* 0x000000ff04047287 */ /* 0x000fc80008000000 */
[----:B------:R-:W-:Y:S01]  /*2b60*/  ULEA UR5, UR4, UR7, 0x3 ;  /* 0x0000000704057291 */ /* 0x000fe2000f8e18ff */
[----:B------:R-:W-:-:S04]  /*2b70*/  LOP3.LUT R2, R2, UR6, RZ, 0x3c, !PT ;  /* 0x0000000602027c12 */ /* 0x000fc8000f8e3cff */
[----:B-1----:R-:W-:-:S04]  /*2b80*/  SHF.L.U32 R3, R2, 0x1f, RZ ;  /* 0x0000001f02037819 */ /* 0x002fc800000006ff */
[----:B------:R-:W1:Y:S02]  /*2b90*/  SYNCS.PHASECHK.TRANS64.TRYWAIT P0, [UR5], R3 ;  /* 0x00000003ff0075a7 */ /* 0x000e640008001105 */
[----:B-1----:R-:W-:Y:S05]  /*2ba0*/  @!P0 BRA `(.L_x_46) ;  /* 0x0000005000ec8947 */ /* 0x002fea0003800000 */
.L_x_141:
        /* <DEDUP_REMOVED lines=9> */
.L_x_143:
        /* <DEDUP_REMOVED lines=9> */
.L_x_145:
        /* <DEDUP_REMOVED lines=9> */
.L_x_147:
        /* <DEDUP_REMOVED lines=9> */
.L_x_149:
        /* <DEDUP_REMOVED lines=9> */
.L_x_151:
        /* <DEDUP_REMOVED lines=9> */
.L_x_153:
        /* <DEDUP_REMOVED lines=9> */
.L_x_155:
        /* <DEDUP_REMOVED lines=9> */
.L_x_157:
        /* <DEDUP_REMOVED lines=9> */
.L_x_159:
[----:B------:R-:W-:-:S04]  /*30c0*/  UIADD3 UR4, UPT, UPT, UR4, 0x1, URZ ;  /* 0x0000000104047890 */ /* 0x000fc8000fffe0ff */
[----:B------:R-:W-:-:S04]  /*30d0*/  UISETP.NE.AND UP0, UPT, UR4, 0xd, UPT ;  /* 0x0000000d0400788c */ /* 0x000fc8000bf05270 */
[----:B------:R-:W-:Y:S02]  /*30e0*/  USEL UR5, URZ, 0x1, UP0 ;  /* 0x00000001ff057887 */ /* 0x000fe40008000000 */
[----:B------:R-:W-:-:S04]  /*30f0*/  USEL UR4, UR4, URZ, UP0 ;  /* 0x000000ff04047287 */ /* 0x000fc80008000000 */
[----:B------:R-:W-:Y:S01]  /*3100*/  ULEA UR4, UR4, UR7, 0x3 ;  /* 0x0000000704047291 */ /* 0x000fe2000f8e18ff */
[----:B------:R-:W-:-:S04]  /*3110*/  LOP3.LUT R2, R2, UR5, RZ, 0x3c, !PT ;  /* 0x0000000502027c12 */ /* 0x000fc8000f8e3cff */
[----:B------:R-:W-:Y:S01]  /*3120*/  SHF.L.U32 R2, R2, 0x1f, RZ ;  /* 0x0000001f02027819 */ /* 0x000fe200000006ff */
[----:B-1----:R-:W-:-:S07]  /*3130*/  IMAD.U32 R0, RZ, RZ, UR4 ;  /* 0x00000004ff007e24 */ /* 0x002fce000f8e00ff */
.L_x_56:
[----:B-1----:R1:W2:Y:S02]  /*3140*/  SYNCS.PHASECHK.TRANS64.TRYWAIT P0, [R0+URZ], R2 ;  /* 0x00000002000075a7 */ /* 0x0022a400080011ff */
[----:B--2---:R-:W-:Y:S05]  /*3150*/  @!P0 NANOSLEEP.SYNCS 0x989680 ;  /* 0x009896800000895d */ /* 0x004fea0003900000 */
[----:B------:R-:W2:Y:S02]  /*3160*/  @!P0 SYNCS.PHASECHK.TRANS64 P0, [R0+URZ], R2 ;  /* 0x00000002000085a7 */ /* 0x000ea400080010ff */
[----:B--2---:R-:W-:Y:S05]  /*3170*/  @P0 EXIT ;  /* 0x000000000000094d */ /* 0x004fea0003800000 */
[----:B------:R-:W-:Y:S05]  /*3180*/  BRA `(.L_x_56) ;  /* 0xfffffffc00ec7947 */ /* 0x000fea000383ffff */
.L_x_23:
[----:B------:R-:W-:-:S04]  /*3190*/  UISETP.NE.AND UP0, UPT, UR54, URZ, UPT ;  /* 0x000000ff3600728c */ /* 0x000fc8000bf05270 */
[----:B------:R-:W-:-:S09]  /*31a0*/  UISETP.NE.OR UP0, UPT, UR22, 0x1, UP0 ;  /* 0x000000011600788c */ /* 0x000fd20008705670 */
[----:B------:R-:W-:Y:S05]  /*31b0*/  BRA.U UP0, `(.L_x_57) ;  /* 0x0000000500487547 */ /* 0x000fea000b800000 */
[----:B------:R-:W-:Y:S01]  /*31c0*/  ISETP.GE.U32.AND P2, PT, R0, 0x4, PT ;  /* 0x000000040000780c */ /* 0x000fe20003f46070 */
[----:B------:R-:W-:Y:S01]  /*31d0*/  IMAD.MOV.U32 R12, RZ, RZ, 0x1 ;  /* 0x00000001ff0c7424 */ /* 0x000fe200078e00ff */
[----:B------:R-:W-:Y:S02]  /*31e0*/  CS2R R10, SRZ ;  /* 0x00000000000a7805 */ /* 0x000fe4000001ff00 */
[----:B------:R-:W-:Y:S01]  /*31f0*/  CS2R R8, SRZ ;  /* 0x0000000000087805 */ /* 0x000fe2000001ff00 */
[----:B------:R-:W-:Y:S01]  /*3200*/  UMOV UR6, 0x400 ;  /* 0x0000040000067882 */ /* 0x000fe20000000000 */
[----:B------:R-:W-:Y:S01]  /*3210*/  UMOV UR5, URZ ;  /* 0x000000ff00057c82 */ /* 0x000fe20008000000 */
[----:B------:R-:W-:-:S12]  /*3220*/  ULEA UR6, UR54, UR6, 0x18 ;  /* 0x0000000636067291 */ /* 0x000fd8000f8ec0ff */
.L_x_61:
[----:B------:R-:W-:Y:S02]  /*3230*/  LEA R2, R8, UR6, 0x3 ;  /* 0x0000000608027c11 */ /* 0x000fe4000f8e18ff */
[----:B------:R-:W-:-:S03]  /*3240*/  SHF.L.U32 R4, R9, 0x1f, RZ ;  /* 0x0000001f09047819 */ /* 0x000fc600000006ff */
[----:B------:R-:W-:Y:S01]  /*3250*/  VIADD R5, R2, 0x180 ;  /* 0x0000018002057836 */ /* 0x000fe20000000000 */
[----:B------:R-:W2:Y:S02]  /*3260*/  SYNCS.PHASECHK.TRANS64.TRYWAIT P0, [R2+URZ+0x170], R4 ;  /* 0x00017004020075a7 */ /* 0x000ea400080011ff */
[----:B--2---:R-:W-:Y:S05]  /*3270*/  @!P0 BRA `(.L_x_58) ;  /* 0x0000005000288947 */ /* 0x004fea0003800000 */
.L_x_160:
[----:B------:R-:W-:Y:S01]  /*3280*/  ULEA UR4, UR5, UR6, 0x3 ;  /* 0x0000000605047291 */ /* 0x000fe2000f8e18ff */
[----:B--2---:R-:W-:Y:S01]  /*3290*/  PRMT R2, RZ, 0x654, R5 ;  /* 0x00000654ff027816 */ /* 0x004fe20000000005 */
[----:B------:R-:W-:Y:S01]  /*32a0*/  @!P2 IMAD.MOV.U32 R4, RZ, RZ, 0x10 ;  /* 0x00000010ff04a424 */ /* 0x000fe200078e00ff */
[----:B------:R-:W-:Y:S01]  /*32b0*/  SHF.L.U32 R5, R12, 0x1f, RZ ;  /* 0x0000001f0c057819 */ /* 0x000fe200000006ff */
[----:B------:R-:W-:Y:S01]  /*32c0*/  UIADD3 UR7, UPT, UPT, UR4, 0x110, URZ ;  /* 0x0000011004077890 */ /* 0x000fe2000fffe0ff */
[----:B------:R2:W-:Y:S05]  /*32d0*/  SYNCS.ARRIVE.TRANS64.RED.A1T0 RZ, [R2+URZ], RZ ;  /* 0x000000ff02ff79a7 */ /* 0x0005ea00081004ff */
[----:B------:R-:W-:Y:S01]  /*32e0*/  IMAD.U32 R6, RZ, RZ, UR7 ;  /* 0x00000007ff067e24 */ /* 0x000fe2000f8e00ff */
[----:B------:R-:W3:Y:S04]  /*32f0*/  SYNCS.PHASECHK.TRANS64.TRYWAIT P0, [UR4+0x120], R5 ;  /* 0x00012005ff0075a7 */ /* 0x000ee80008001104 */
[----:B------:R-:W-:Y:S01]  /*3300*/  PRMT R6, R0, 0x654, R6 ;  /* 0x0000065400067816 */ /* 0x000fe20000000006 */
[----:B--23--:R-:W-:Y:S06]  /*3310*/  @!P0 BRA `(.L_x_59) ;  /* 0x0000005000148947 */ /* 0x00cfec0003800000 */
.L_x_162:
[----:B------:R-:W-:Y:S01]  /*3320*/  ULEA UR8, UR5, UR6, 0x4 ;  /* 0x0000000605087291 */ /* 0x000fe2000f8e20ff */
[----:B------:R-:W-:Y:S01]  /*3330*/  SEL R3, R6, R3, !P2 ;  /* 0x0000000306037207 */ /* 0x000fe20005000000 */
[----:B------:R-:W-:Y:S01]  /*3340*/  UIADD3 UR9, UPT, UPT, UR4, 0x110, URZ ;  /* 0x0000011004097890 */ /* 0x000fe2000fffe0ff */
[----:B--2---:R-:W-:Y:S01]  /*3350*/  LEA R2, R11, UR6, 0x3 ;  /* 0x000000060b027c11 */ /* 0x004fe2000f8e18ff */
[----:B------:R-:W-:Y:S01]  /*3360*/  UIADD3 UR8, UPT, UPT, UR8, 0x1a0, URZ ;  /* 0x000001a008087890 */ /* 0x000fe2000fffe0ff */
[----:B------:R2:W-:Y:S01]  /*3370*/  @!P2 SYNCS.ARRIVE.TRANS64.RED RZ, [R3+URZ], R4 ;  /* 0x0000000403ffa9a7 */ /* 0x0005e200080004ff */
[----:B------:R-:W-:Y:S01]  /*3380*/  UIADD3 UR4, UPT, UPT, UR5, 0x1, URZ ;  /* 0x0000000105047890 */ /* 0x000fe2000fffe0ff */
[----:B------:R-:W-:-:S03]  /*3390*/  VIADD R8, R8, 0x1 ;  /* 0x0000000108087836 */ /* 0x000fc60000000000 */
[----:B------:R-:W-:Y:S02]  /*33a0*/  UISETP.NE.AND UP0, UPT, UR4, 0x2, UPT ;  /* 0x000000020400788c */ /* 0x000fe4000bf05270 */
[----:B------:R-:W-:Y:S01]  /*33b0*/  ISETP.NE.AND P0, PT, R8, 0x2, PT ;  /* 0x000000020800780c */ /* 0x000fe20003f05270 */
[----:B------:R-:W-:Y:S06]  /*33c0*/  UGETNEXTWORKID.BROADCAST [UR8], [UR9] ;  /* 0x00000000080073ca */ /* 0x000fec0008000100 */
[----:B------:R-:W-:Y:S02]  /*33d0*/  USEL UR7, URZ, 0x1, UP0 ;  /* 0x00000001ff077887 */ /* 0x000fe40008000000 */
[----:B------:R-:W-:-:S04]  /*33e0*/  USEL UR5, UR4, URZ, UP0 ;  /* 0x000000ff04057287 */ /* 0x000fc80008000000 */
[----:B------:R-:W-:Y:S02]  /*33f0*/  LOP3.LUT R12, R12, UR7, RZ, 0x3c, !PT ;  /* 0x000000070c0c7c12 */ /* 0x000fe4000f8e3cff */
[----:B--2---:R-:W-:-:S04]  /*3400*/  SHF.L.U32 R4, R10, 0x1f, RZ ;  /* 0x0000001f0a047819 */ /* 0x004fc800000006ff */
[----:B------:R-:W2:Y:S02]  /*3410*/  SYNCS.PHASECHK.TRANS64.TRYWAIT P1, [R2+URZ+0x110], R4 ;  /* 0x00011004020075a7 */ /* 0x000ea400080211ff */
[----:B--2---:R-:W-:Y:S05]  /*3420*/  @!P1 BRA `(.L_x_60) ;  /* 0x0000004c00e89947 */ /* 0x004fea0003800000 */
.L_x_163:
[C---:B--2---:R-:W-:Y:S01]  /*3430*/  LEA R4, R11.reuse, UR6, 0x4 ;  /* 0x000000060b047c11 */ /* 0x044fe2000f8e20ff */
[----:B------:R-:W-:Y:S01]  /*3440*/  VIADD R2, R2, 0x120 ;  /* 0x0000012002027836 */ /* 0x000fe20000000000 */
[----:B------:R-:W-:Y:S01]  /*3450*/  SEL R8, R8, RZ, P0 ;  /* 0x000000ff08087207 */ /* 0x000fe20000000000 */
[----:B------:R-:W-:-:S03]  /*3460*/  VIADD R11, R11, 0x1 ;  /* 0x000000010b0b7836 */ /* 0x000fc60000000000 */
[----:B------:R-:W2:Y:S01]  /*3470*/  LDS.128 R4, [R4+0x1a0] ;  /* 0x0001a00004047984 */ /* 0x000ea20000000c00 */
[----:B------:R-:W-:Y:S02]  /*3480*/  PRMT R2, RZ, 0x654, R2 ;  /* 0x00000654ff027816 */ /* 0x000fe40000000002 */
[C---:B------:R-:W-:Y:S01]  /*3490*/  ISETP.NE.AND P1, PT, R11.reuse, 0x2, PT ;  /* 0x000000020b00780c */ /* 0x040fe20003f25270 */
[----:B------:R-:W-:Y:S01]  /*34a0*/  @!PT LDS RZ, [RZ] ;  /* 0x00000000fffff984 */ /* 0x000fe20000000800 */
[----:B------:R-:W-:Y:S01]  /*34b0*/  @!PT LDS RZ, [RZ] ;  /* 0x00000000fffff984 */ /* 0x000fe20000000800 */
[----:B------:R-:W-:Y:S01]  /*34c0*/  @!PT LDS RZ, [RZ] ;  /* 0x00000000fffff984 */ /* 0x000fe20000000800 */
[----:B------:R-:W-:Y:S01]  /*34d0*/  @!PT LDS RZ, [RZ] ;  /* 0x00000000fffff984 */ /* 0x000fe20000000800 */
[----:B------:R3:W-:Y:S06]  /*34e0*/  MEMBAR.ALL.CTA ;  /* 0x0000000000007992 */ /* 0x0007ec0000008000 */
[----:B---3--:R-:W3:Y:S01]  /*34f0*/  FENCE.VIEW.ASYNC.S ;  /* 0x00000000000073c6 */ /* 0x008ee20000000000 */
[----:B------:R-:W-:Y:S01]  /*3500*/  SEL R11, R11, RZ, P1 ;  /* 0x000000ff0b0b7207 */ /* 0x000fe20000800000 */
[----:B---3--:R3:W-:Y:S01]  /*3510*/  SYNCS.ARRIVE.TRANS64.RED.A1T0 RZ, [R2+URZ], RZ ;  /* 0x000000ff02ff79a7 */ /* 0x0087e200081004ff */
[----:B--2---:R-:W-:-:S02]  /*3520*/  LOP3.LUT P3, RZ, R6, 0x1, RZ, 0xc0, !PT ;  /* 0x0000000106ff7812 */ /* 0x004fc4000786c0ff */
[----:B------:R-:W-:-:S04]  /*3530*/  SEL R4, RZ, 0x1, P1 ;  /* 0x00000001ff047807 */ /* 0x000fc80000800000 */
[----:B------:R-:W-:Y:S02]  /*3540*/  LOP3.LUT R10, R10, R4, RZ, 0x3c, !PT ;  /* 0x000000040a0a7212 */ /* 0x000fe400078e3cff */
[----:B---3--:R-:W-:-:S04]  /*3550*/  SEL R2, RZ, 0x1, P0 ;  /* 0x00000001ff027807 */ /* 0x008fc80000000000 */
[----:B------:R-:W-:Y:S01]  /*3560*/  LOP3.LUT R9, R9, R2, RZ, 0x3c, !PT ;  /* 0x0000000209097212 */ /* 0x000fe200078e3cff */
[----:B------:R-:W-:Y:S06]  /*3570*/  @P3 BRA `(.L_x_61) ;  /* 0xfffffffc002c3947 */ /* 0x000fec000383ffff */
[----:B------:R-:W-:Y:S01]  /*3580*/  ULEA UR4, UR5, UR6, 0x3 ;  /* 0x0000000605047291 */ /* 0x000fe2000f8e18ff */
[----:B------:R-:W-:-:S08]  /*3590*/  SHF.L.U32 R2, R12, 0x1f, RZ ;  /* 0x0000001f0c027819 */ /* 0x000fd000000006ff */
[----:B------:R-:W2:Y:S02]  /*35a0*/  SYNCS.PHASECHK.TRANS64 P0, [UR4+0x120], R2 ;  /* 0x00012002ff0075a7 */ /* 0x000ea40008001004 */
[----:B--2---:R-:W-:Y:S05]  /*35b0*/  @P0 BRA `(.L_x_62) ;  /* 0x0000000000080947 */ /* 0x004fea0003800000 */
[----:B------:R-:W2:Y:S02]  /*35c0*/  SYNCS.PHASECHK.TRANS64.TRYWAIT P0, [UR4+0x120], R2 ;  /* 0x00012002ff0075a7 */ /* 0x000ea40008001104 */
[----:B--2---:R-:W-:Y:S05]  /*35d0*/  @!P0 BRA `(.L_x_63) ;  /* 0x0000004c00908947 */ /* 0x004fea0003800000 */
.L_x_62:
[----:B------:R-:W-:-:S04]  /*35e0*/  UIADD3 UR7, UPT, UPT, UR5, 0x1, URZ ;  /* 0x0000000105077890 */ /* 0x000fc8000fffe0ff */
[----:B------:R-:W-:-:S04]  /*35f0*/  UISETP.NE.AND UP0, UPT, UR7, 0x2, UPT ;  /* 0x000000020700788c */ /* 0x000fc8000bf05270 */
[----:B------:R-:W-:Y:S02]  /*3600*/  USEL UR8, URZ, 0x1, UP0 ;  /* 0x00000001ff087887 */ /* 0x000fe40008000000 */
[----:B------:R-:W-:-:S04]  /*3610*/  USEL UR7, UR7, URZ, UP0 ;  /* 0x000000ff07077287 */ /* 0x000fc80008000000 */
[----:B------:R-:W-:Y:S01]  /*3620*/  ULEA UR7, UR7, UR6, 0x3 ;  /* 0x0000000607077291 */ /* 0x000fe2000f8e18ff */
[----:B--2---:R-:W-:-:S04]  /*3630*/  LOP3.LUT R2, R12, UR8, RZ, 0x3c, !PT ;  /* 0x000000080c027c12 */ /* 0x004fc8000f8e3cff */
[----:B------:R-:W-:-:S04]  /*3640*/  SHF.L.U32 R0, R2, 0x1f, RZ ;  /* 0x0000001f02007819 */ /* 0x000fc800000006ff */
[----:B------:R-:W2:Y:S02]  /*3650*/  SYNCS.PHASECHK.TRANS64 P0, [UR7+0x120], R0 ;  /* 0x00012000ff0075a7 */ /* 0x000ea40008001007 */
[----:B-12---:R-:W-:Y:S05]  /*3660*/  @P0 EXIT ;  /* 0x000000000000094d */ /* 0x006fea0003800000 */
[----:B------:R-:W-:Y:S02]  /*3670*/  SHF.L.U32 R2, R2, 0x1f, RZ ;  /* 0x0000001f02027819 */ /* 0x000fe400000006ff */
[----:B------:R-:W-:-:S07]  /*3680*/  MOV R0, UR7 ;  /* 0x0000000700007c02 */ /* 0x000fce0008000f00 */
.L_x_64:
[----:B-1----:R1:W2:Y:S02]  /*3690*/  SYNCS.PHASECHK.TRANS64.TRYWAIT P0, [R0+URZ+0x120], R2 ;  /* 0x00012002000075a7 */ /* 0x0022a400080011ff */
[----:B--2---:R-:W-:Y:S05]  /*36a0*/  @!P0 NANOSLEEP.SYNCS 0x989680 ;  /* 0x009896800000895d */ /* 0x004fea0003900000 */
[----:B------:R-:W2:Y:S02]  /*36b0*/  @!P0 SYNCS.PHASECHK.TRANS64 P0, [R0+URZ+0x120], R2 ;  /* 0x00012002000085a7 */ /* 0x000ea400080010ff */
[----:B--2---:R-:W-:Y:S05]  /*36c0*/  @P0 EXIT ;  /* 0x000000000000094d */ /* 0x004fea0003800000 */
[----:B------:R-:W-:Y:S05]  /*36d0*/  BRA `(.L_x_64) ;  /* 0xfffffffc00ec7947 */ /* 0x000fea000383ffff */
.L_x_57:
[----:B------:R-:W-:Y:S05]  /*36e0*/  BRA.U UP4, `(.L_x_65) ;  /* 0x0000000d04d47547 */ /* 0x000fea000b800000 */
[----:B------:R-:W-:Y:S01]  /*36f0*/  UMOV UR4, 0x40 ;  /* 0x0000004000047882 */ /* 0x000fe20000000000 */
[----:B------:R-:W-:Y:S01]  /*3700*/  NOP ;  /* 0x0000000000007918 */ /* 0x000fe20000000000 */
[----:B------:R-:W-:Y:S01]  /*3710*/  ULEA UR5, UR54, UR4, 0x18 ;  /* 0x0000000436057291 */ /* 0x000fe2000f8ec0ff */
[----:B------:R-:W-:Y:S02]  /*3720*/  UMOV UR6, 0x400 ;  /* 0x0000040000067882 */ /* 0x000fe40000000000 */
[----:B------:R-:W-:-:S06]  /*3730*/  ULEA UR6, UR54, UR6, 0x18 ;  /* 0x0000000636067291 */ /* 0x000fcc000f8ec0ff */
[----:B------:R-:W2:Y:S02]  /*3740*/  LDS.U8 R0, [UR5+0x1c] ;  /* 0x00001c05ff007984 */ /* 0x000ea40008000000 */
[----:B--2---:R-:W-:-:S13]  /*3750*/  ISETP.NE.AND P0, PT, R0, RZ, PT ;  /* 0x000000ff0000720c */ /* 0x004fda0003f05270 */
[----:B------:R-:W-:Y:S05]  /*3760*/  @P0 BRA `(.L_x_66) ;  /* 0x0000000000580947 */ /* 0x000fea0003800000 */
[----:B------:R-:W-:-:S13]  /*3770*/  ELECT P0, URZ, PT ;  /* 0x0000000000ff782f */ /* 0x000fda0003800000 */
[----:B------:R-:W-:Y:S05]  /*3780*/  @!P0 BRA `(.L_x_67) ;  /* 0x0000000000608947 */ /* 0x000fea0003800000 */
[----:B------:R-:W-:Y:S01]  /*3790*/  UMOV UR4, 0x10 ;  /* 0x0000001000047882 */ /* 0x000fe20000000000 */
[----:B------:R-:W-:Y:S01]  /*37a0*/  HFMA2 R0, -RZ, RZ, 0, 5.9604644775390625e-08 ;  /* 0x00000001ff007431 */ /* 0x000fe200000001ff */
[----:B------:R-:W-:-:S03]  /*37b0*/  MOV R3, 0xffff ;  /* 0x0000ffff00037802 */ /* 0x000fc60000000f00 */
[----:B------:R-:W-:Y:S04]  /*37c0*/  DEPBAR.LE SB2, 0x36 ;  /* 0x0000ad800000791a */ /* 0x000fe80000000000 */
[----:B------:R-:W2:Y:S02]  /*37d0*/  UTCATOMSWS.FIND_AND_SET.ALIGN UP0, UR4, UR4 ;  /* 0x00000004000475e3 */ /* 0x000ea40008000800 */
[----:B--2---:R-:W-:Y:S01]  /*37e0*/  MOV R4, UR4 ;  /* 0x0000000400047c02 */ /* 0x004fe20008000f00 */
[----:B------:R-:W-:Y:S06]  /*37f0*/  BRA.U UP0, `(.L_x_68) ;  /* 0x0000000100187547 */ /* 0x000fec000b800000 */
.L_x_69:
[----:B------:R-:W-:Y:S05]  /*3800*/  NANOSLEEP 0x64 ;  /* 0x000000640000795d */ /* 0x000fea0003800000 */
[----:B------:R-:W-:-:S05]  /*3810*/  UMOV UR4, 0x10 ;  /* 0x0000001000047882 */ /* 0x000fca0000000000 */
[----:B------:R-:W-:Y:S04]  /*3820*/  DEPBAR.LE SB2, 0x36 ;  /* 0x0000ad800000791a */ /* 0x000fe80000000000 */
[----:B------:R-:W2:Y:S02]  /*3830*/  UTCATOMSWS.FIND_AND_SET.ALIGN UP0, UR4, UR4 ;  /* 0x00000004000475e3 */ /* 0x000ea40008000800 */
[----:B--2---:R-:W-:Y:S01]  /*3840*/  MOV R4, UR4 ;  /* 0x0000000400047c02 */ /* 0x004fe20008000f00 */
[----:B------:R-:W-:Y:S05]  /*3850*/  BRA.U !UP0, `(.L_x_69) ;  /* 0xfffffffd08e87547 */ /* 0x000fea000b83ffff */
.L_x_68:
[-C--:B------:R-:W-:Y:S02]  /*3860*/  SHF.L.U32 R3, R3, R4.reuse, RZ ;  /* 0x0000000403037219 */ /* 0x080fe400000006ff */
[----:B------:R-:W-:Y:S01]  /*3870*/  SHF.L.U32 R0, R0, R4, RZ ;  /* 0x0000000400007219 */ /* 0x000fe200000006ff */
[----:B------:R-:W-:Y:S02]  /*3880*/  IMAD.SHL.U32 R4, R4, 0x20, RZ ;  /* 0x0000002004047824 */ /* 0x000fe400078e00ff */
[----:B------:R2:W-:Y:S04]  /*3890*/  ATOMS.OR RZ, [UR5+0x14], R3 ;  /* 0x00001403ffff798c */ /* 0x0005e8000b000005 */
[----:B------:R2:W-:Y:S04]  /*38a0*/  ATOMS.OR RZ, [UR5+0x18], R0 ;  /* 0x00001800ffff798c */ /* 0x0005e8000b000005 */
[----:B------:R2:W-:Y:S01]  /*38b0*/  STS [UR6+0x1c0], R4 ;  /* 0x0001c004ff007988 */ /* 0x0005e20008000806 */
[----:B------:R-:W-:Y:S05]  /*38c0*/  BRA `(.L_x_67) ;  /* 0x0000000000107947 */ /* 0x000fea0003800000 */
.L_x_66:
[----:B------:R-:W-:Y:S02]  /*38d0*/  MOV R0, 0xffffffff ;  /* 0xffffffff00007802 */ /* 0x000fe40000000f00 */
[----:B------:R-:W-:-:S03]  /*38e0*/  MOV R4, 0x3910 ;  /* 0x0000391000047802 */ /* 0x000fc60000000f00 */
[----:B------:R2:W-:Y:S04]  /*38f0*/  STS [UR6+0x1c0], R0 ;  /* 0x0001c000ff007988 */ /* 0x0005e80008000806 */
[----:B-12--5:R-:W-:Y:S05]  /*3900*/  CALL.REL.NOINC `($__internal_1_$__cuda_sm10x_tcgen05_guardrail_trap_phase_invalid_during_alloc) ;  /* 0x0000005000687944 */ /* 0x026fea0003c00000 */
.L_x_67:
[----:B------:R-:W-:Y:S05]  /*3910*/  WARPSYNC.ALL ;  /* 0x0000000000007948 */ /* 0x000fea0003800000 */
[----:B------:R-:W3:Y:S01]  /*3920*/  S2UR UR4, SR_CgaCtaId ;  /* 0x00000000000479c3 */ /* 0x000ee20000008800 */
[----:B------:R-:W-:Y:S01]  /*3930*/  UMOV UR26, 0x400 ;  /* 0x00000400001a7882 */ /* 0x000fe20000000000 */
[----:B------:R-:W-:-:S06]  /*3940*/  NOP ;  /* 0x0000000000007918 */ /* 0x000fcc0000000000 */
[----:B------:R-:W-:Y:S06]  /*3950*/  BAR.ARV 0x6, 0xa0 ;  /* 0x0182800000007b1d */ /* 0x000fec0000002000 */
[----:B------:R-:W4:Y:S01]  /*3960*/  LDCU UR5, c[0x0][0x38c] ;  /* 0x00007180ff0577ac */ /* 0x000f220008000800 */
[----:B------:R-:W-:Y:S01]  /*3970*/  LOP3.LUT R2, R2, 0xffff, RZ, 0xc0, !PT ;  /* 0x0000ffff02027812 */ /* 0x000fe200078ec0ff */
[----:B------:R-:W-:Y:S01]  /*3980*/  IMAD.MOV.U32 R11, RZ, RZ, 0x1 ;  /* 0x00000001ff0b7424 */ /* 0x000fe200078e00ff */
[----:B------:R-:W-:Y:S01]  /*3990*/  CS2R R8, SRZ ;  /* 0x0000000000087805 */ /* 0x000fe2000001ff00 */
[----:B------:R-:W1:Y:S01]  /*39a0*/  LDCU UR7, c[0x0][0x38c] ;  /* 0x00007180ff0777ac */ /* 0x000e620008000800 */
[----:B------:R-:W-:Y:S01]  /*39b0*/  R2UR UR27, R2 ;  /* 0x00000000021b72ca */ /* 0x000fe200000e0000 */
[----:B------:R-:W-:Y:S01]  /*39c0*/  IMAD.MOV.U32 R10, RZ, RZ, RZ ;  /* 0x000000ffff0a7224 */ /* 0x000fe200078e00ff */
[----:B------:R-:W-:Y:S01]  /*39d0*/  UMOV UR30, URZ ;  /* 0x000000ff001e7c82 */ /* 0x000fe20008000000 */
[----:B------:R-:W-:Y:S01]  /*39e0*/  UMOV UR24, URZ ;  /* 0x000000ff00187c82 */ /* 0x000fe20008000000 */
[----:B---3--:R-:W-:Y:S01]  /*39f0*/  ULEA UR26, UR4, UR26, 0x18 ;  /* 0x0000001a041a7291 */ /* 0x008fe2000f8ec0ff */
[----:B------:R-:W-:Y:S01]  /*3a00*/  UMOV UR38, 0x0 ;  /* 0x0000000000267882 */ /* 0x000fe20000000000 */
[----:B------:R-:W-:-:S02]  /*3a10*/  UMOV UR39, 0x4100010 ;  /* 0x0410001000277882 */ /* 0x000fc40000000000 */
[----:B------:R-:W-:Y:S02]  /*3a20*/  UIADD3 UR4, UPT, UPT, UR26, 0x3400, URZ ;  /* 0x000034001a047890 */ /* 0x000fe4000fffe0ff */
[----:B------:R-:W-:Y:S02]  /*3a30*/  UIADD3 UR6, UPT, UPT, UR26, 0x1d400, URZ ;  /* 0x0001d4001a067890 */ /* 0x000fe4000fffe0ff */
[----:B----4-:R-:W-:Y:S01]  /*3a40*/  UIADD3 UR5, UPT, UPT, UR5, 0x3f, URZ ;  /* 0x0000003f05057890 */ /* 0x010fe2000fffe0ff */
[----:B--2---:R-:W2:Y:S01]  /*3a50*/  LDS R0, [UR26+0x1c0] ;  /* 0x0001c01aff007984 */ /* 0x004ea20008000800 */
[----:B-1----:R-:W-:Y:S01]  /*3a60*/  UMOV UR36, 0x0 ;  /* 0x0000000000247882 */ /* 0x002fe20000000000 */
[----:B------:R-:W-:Y:S01]  /*3a70*/  UMOV UR37, 0x4100010 ;  /* 0x0410001000257882 */ /* 0x000fe20000000000 */
[----:B------:R-:W-:Y:S02]  /*3a80*/  USHF.R.S32.HI UR40, URZ, 0x1f, UR5 ;  /* 0x0000001fff287899 */ /* 0x000fe40008011405 */
[----:B------:R-:W-:-:S02]  /*3a90*/  UISETP.GE.AND UP4, UPT, UR7, 0x1, UPT ;  /* 0x000000010700788c */ /* 0x000fc4000bf86270 */
[----:B------:R-:W-:Y:S02]  /*3aa0*/  ULEA.HI UR40, UR40, UR5, URZ, 0x6 ;  /* 0x0000000528287291 */ /* 0x000fe4000f8f30ff */
[----:B------:R-:W-:Y:S02]  /*3ab0*/  USHF.R.U32.HI UR5, URZ, 0x4, UR4 ;  /* 0x00000004ff057899 */ /* 0x000fe40008011604 */
[----:B------:R-:W-:Y:S02]  /*3ac0*/  USHF.R.S32.HI UR40, URZ, 0x6, UR40 ;  /* 0x00000006ff287899 */ /* 0x000fe40008011428 */
[----:B------:R-:W-:Y:S02]  /*3ad0*/  USHF.R.U32.HI UR4, URZ, 0x4, UR6 ;  /* 0x00000004ff047899 */ /* 0x000fe40008011606 */
[----:B------:R-:W-:Y:S02]  /*3ae0*/  UISETP.LT.AND UP0, UPT, UR40, 0x1, UPT ;  /* 0x000000012800788c */ /* 0x000fe4000bf01270 */
[----:B------:R-:W-:-:S02]  /*3af0*/  ULOP3.LUT UR5, UR5, 0x3fff, URZ, 0xc0, !UPT ;  /* 0x00003fff05057892 */ /* 0x000fc4000f8ec0ff */
[----:B------:R-:W-:Y:S02]  /*3b00*/  ULOP3.LUT UR4, UR4, 0x3fff, URZ, 0xc0, !UPT ;  /* 0x00003fff04047892 */ /* 0x000fe4000f8ec0ff */
[----:B------:R-:W-:Y:S02]  /*3b10*/  USEL UR41, UR40, 0x1, !UP0 ;  /* 0x0000000128297887 */ /* 0x000fe4000c000000 */
[----:B------:R-:W-:Y:S02]  /*3b20*/  ULOP3.LUT UR28, UR5, 0x10000, URZ, 0xfc, !UPT ;  /* 0x00010000051c7892 */ /* 0x000fe4000f8efcff */
[----:B------:R-:W-:Y:S02]  /*3b30*/  ULOP3.LUT UR29, UR4, 0x10000, URZ, 0xfc, !UPT ;  /* 0x00010000041d7892 */ /* 0x000fe4000f8efcff */
[----:B------:R-:W-:Y:S01]  /*3b40*/  UIADD3 UR41, UPT, UPT, -UR41, URZ, URZ ;  /* 0x000000ff29297290 */ /* 0x000fe2000fffe1ff */
[----:B------:R-:W-:Y:S01]  /*3b50*/  UMOV UR34, 0x0 ;  /* 0x0000000000227882 */ /* 0x000fe20000000000 */
[----:B------:R-:W-:Y:S01]  /*3b60*/  UMOV UR35, 0x4100010 ;  /* 0x0410001000237882 */ /* 0x000fe20000000000 */
[----:B------:R-:W-:Y:S01]  /*3b70*/  UMOV UR32, 0x0 ;  /* 0x0000000000207882 */ /* 0x000fe20000000000 */
[----:B------:R-:W-:Y:S01]  /*3b80*/  UMOV UR33, 0x4100010 ;  /* 0x0410001000217882 */ /* 0x000fe20000000000 */
[----:B--2---:R-:W-:-:S15]  /*3b90*/  R2UR UR42, R0 ;  /* 0x00000000002a72ca */ /* 0x004fde00000e0000 */
.L_x_76:
[----:B------:R-:W-:Y:S02]  /*3ba0*/  LEA R0, R10, UR26, 0x3 ;  /* 0x0000001a0a007c11 */ /* 0x000fe4000f8e18ff */
[----:B------:R-:W-:Y:S02]  /*3bb0*/  SHF.L.U32 R2, R9, 0x1f, RZ ;  /* 0x0000001f09027819 */ /* 0x000fe400000006ff */
[----:B------:R-:W-:Y:S01]  /*3bc0*/  PLOP3.LUT P0, PT, PT, PT, UP4, 0x80, 0x8 ;  /* 0x000000000008781c */ /* 0x000fe20003f0f048 */
[----:B------:R-:W-:Y:S01]  /*3bd0*/  VIADD R3, R0, 0x120 ;  /* 0x0000012000037836 */ /* 0x000fe20000000000 */
[----:B-1----:R-:W1:Y:S02]  /*3be0*/  SYNCS.PHASECHK.TRANS64.TRYWAIT P1, [R0+URZ+0x110], R2 ;  /* 0x00011002000075a7 */ /* 0x002e6400080211ff */
[----:B-1-3--:R-:W-:Y:S09]  /*3bf0*/  @!P1 BRA `(.L_x_70) ;  /* 0x0000004800209947 */ /* 0x00aff20003800000 */
.L_x_165:
[----:B------:R-:W-:Y:S01]  /*3c00*/  LEA R4, R10, UR26, 0x4 ;  /* 0x0000001a0a047c11 */ /* 0x000fe2000f8e20ff */
[----:B------:R-:W-:Y:S01]  /*3c10*/  @UP4 ULEA UR4, UR24, UR26, 0x3 ;  /* 0x0000001a18044291 */ /* 0x000fe2000f8e18ff */
[----:B------:R-:W-:Y:S01]  /*3c20*/  PLOP3.LUT P2, PT, PT, PT, PT, 0x80, 0x8 ;  /* 0x000000000008781c */ /* 0x000fe20003f4f070 */
[----:B------:R-:W-:Y:S01]  /*3c30*/  ULEA UR31, UR30, UR26, 0x3 ;  /* 0x0000001a1e1f7291 */ /* 0x000fe2000f8e18ff */
[----:B------:R-:W-:Y:S02]  /*3c40*/  PRMT R3, RZ, 0x654, R3 ;  /* 0x00000654ff037816 */ /* 0x000fe40000000003 */
[----:B------:R-:W2:Y:S01]  /*3c50*/  LDS.128 R4, [R4+0x1a0] ;  /* 0x0001a00004047984 */ /* 0x000ea20000000c00 */
[----:B-1----:R-:W-:Y:S02]  /*3c60*/  @P0 SHF.L.U32 R2, R8, 0x1f, RZ ;  /* 0x0000001f08020819 */ /* 0x002fe400000006ff */
[----:B------:R-:W-:Y:S01]  /*3c70*/  SHF.L.U32 R0, R11, 0x1f, RZ ;  /* 0x0000001f0b007819 */ /* 0x000fe200000006ff */
[----:B------:R-:W-:Y:S01]  /*3c80*/  @!PT LDS RZ, [RZ] ;  /* 0x00000000fffff984 */ /* 0x000fe20000000800 */
[----:B------:R-:W-:Y:S01]  /*3c90*/  @!PT LDS RZ, [RZ] ;  /* 0x00000000fffff984 */ /* 0x000fe20000000800 */
[----:B------:R-:W-:Y:S01]  /*3ca0*/  @!PT LDS RZ, [RZ] ;  /* 0x00000000fffff984 */ /* 0x000fe20000000800 */
[----:B------:R-:W-:Y:S01]  /*3cb0*/  @!PT LDS RZ, [RZ] ;  /* 0x00000000fffff984 */ /* 0x000fe20000000800 */
[----:B------:R1:W-:Y:S06]  /*3cc0*/  MEMBAR.ALL.CTA ;  /* 0x0000000000007992 */ /* 0x0003ec0000008000 */
[----:B-1----:R-:W1:Y:S02]  /*3cd0*/  FENCE.VIEW.ASYNC.S ;  /* 0x00000000000073c6 */ /* 0x002e640000000000 */
[----:B-1----:R1:W-:Y:S01]  /*3ce0*/  SYNCS.ARRIVE.TRANS64.RED.A1T0 RZ, [R3+URZ], RZ ;  /* 0x000000ff03ff79a7 */ /* 0x0023e200081004ff */
[----:B------:R1:W3:Y:S01]  /*3cf0*/  @P0 SYNCS.PHASECHK.TRANS64.TRYWAIT P2, [UR4], R2 ;  /* 0x00000002ff0005a7 */ /* 0x0002e20008041104 */
[----:B------:R-:W-:Y:S01]  /*3d00*/  ULEA.HI UR4, UR30, UR30, URZ, 0x1 ;  /* 0x0000001e1e047291 */ /* 0x000fe2000f8f08ff */
[----:B--2---:R-:W-:-:S03]  /*3d10*/  LOP3.LUT P1, RZ, R6, 0x1, RZ, 0xc0, !PT ;  /* 0x0000000106ff7812 */ /* 0x004fc6000782c0ff */
[----:B------:R-:W-:Y:S02]  /*3d20*/  USHF.L.U32 UR11, UR4, 0x5, URZ ;  /* 0x00000005040b7899 */ /* 0x000fe400080006ff */
[----:B------:R-:W-:Y:S02]  /*3d30*/  ULOP3.LUT UR4, UR4, 0xffe, URZ, 0xc0, !UPT ;  /* 0x00000ffe04047892 */ /* 0x000fe4000f8ec0ff */
[----:B------:R-:W-:Y:S02]  /*3d40*/  ULOP3.LUT UR11, UR11, 0xffffffc0, URZ, 0xc0, !UPT ;  /* 0xffffffc00b0b7892 */ /* 0x000fe4000f8ec0ff */
[----:B------:R-:W-:Y:S02]  /*3d50*/  UIADD3 UR4, UPT, UPT, -UR4, UR30, URZ ;  /* 0x0000001e04047290 */ /* 0x000fe4000fffe1ff */
[----:B------:R-:W-:Y:S01]  /*3d60*/  UIADD3 UR11, UPT, UPT, UR42, UR11, URZ ;  /* 0x0000000b2a0b7290 */ /* 0x000fe2000fffe0ff */
[----:B------:R-:W2:Y:S03]  /*3d70*/  SYNCS.PHASECHK.TRANS64.TRYWAIT P0, [UR31+0x150], R0 ;  /* 0x00015000ff0075a7 */ /* 0x000ea6000800111f */
[----:B------:R-:W-:Y:S01]  /*3d80*/  ULEA UR11, UR4, UR11, 0x14 ;  /* 0x0000000b040b7291 */ /* 0x000fe2000f8ea0ff */
[----:B-123--:R-:W-:Y:S11]  /*3d90*/  @!P0 BRA `(.L_x_71) ;  /* 0x0000004400cc8947 */ /* 0x00eff60003800000 */
.L_x_167:
[----:B------:R-:W-:Y:S01]  /*3da0*/  IADD3 R10, PT, PT, R10, 0x1, RZ ;  /* 0x000000010a0a7810 */ /* 0x000fe20007ffe0ff */
[----:B------:R-:W-:Y:S06]  /*3db0*/  BRA.U !UP4, `(.L_x_72) ;  /* 0x000000010cc07547 */ /* 0x000fec000b800000 */
[----:B------:R-:W-:Y:S01]  /*3dc0*/  UPLOP3.LUT UP2, UPT, UPT, UPT, UPT, 0x40, 0x4 ;  /* 0x000000000004789c */ /* 0x000fe20003f4e870 */
[----:B------:R-:W-:Y:S01]  /*3dd0*/  UMOV UR23, UR41 ;  /* 0x0000002900177c82 */ /* 0x000fe20008000000 */
[----:B------:R-:W-:Y:S01]  /*3de0*/  UMOV UR22, UR40 ;  /* 0x0000002800167c82 */ /* 0x000fe20008000000 */
[----:B------:R-:W-:-:S08]  /*3df0*/  UMOV UR10, UR24 ;  /* 0x00000018000a7c82 */ /* 0x000fd00008000000 */
.L_x_75:
[----:B------:R-:W-:Y:S02]  /*3e00*/  UIADD3 UR23, UPT, UPT, UR23, 0x1, URZ ;  /* 0x0000000117177890 */ /* 0x000fe4000fffe0ff */
[----:B--2---:R-:W-:Y:S02]  /*3e10*/  ULEA UR5, UR10, UR26, 0x3 ;  /* 0x0000001a0a057291 */ /* 0x004fe4000f8e18ff */
[----:B------:R-:W-:Y:S01]  /*3e20*/  UISETP.NE.AND UP3, UPT, UR23, URZ, UPT ;  /* 0x000000ff1700728c */ /* 0x000fe2000bf65270 */
[----:B---3--:R-:W-:Y:S10]  /*3e30*/  @P2 BRA `(.L_x_73) ;  /* 0x00000000000c2947 */ /* 0x008ff40003800000 */
[----:B-1----:R-:W-:Y:S04]  /*3e40*/  SHF.L.U32 R2, R8, 0x1f, RZ ;  /* 0x0000001f08027819 */ /* 0x002fe800000006ff */
[----:B------:R-:W1:Y:S02]  /*3e50*/  SYNCS.PHASECHK.TRANS64.TRYWAIT P0, [UR5], R2 ;  /* 0x00000002ff0075a7 */ /* 0x000e640008001105 */
[----:B-1----:R-:W-:Y:S05]  /*3e60*/  @!P0 BRA `(.L_x_74) ;  /* 0x0000004400b08947 */ /* 0x002fea0003800000 */
.L_x_73:
[----:B------:R-:W-:Y:S01]  /*3e70*/  UISETP.NE.AND UP0, UPT, UR22, 0x1, UPT ;  /* 0x000000011600788c */ /* 0x000fe2000bf05270 */
[----:B------:R-:W-:Y:S01]  /*3e80*/  PLOP3.LUT P2, PT, PT, PT, PT, 0x80, 0x8 ;  /* 0x000000000008781c */ /* 0x000fe20003f4f070 */
[----:B------:R-:W-:Y:S02]  /*3e90*/  UIADD3 UR4, UPT, UPT, UR10, 0x1, URZ ;  /* 0x000000010a047890 */ /* 0x000fe4000fffe0ff */
[----:B------:R-:W-:Y:S02]  /*3ea0*/  UIADD3 UR25, UPT, UPT, UR5, 0x68, URZ ;  /* 0x0000006805197890 */ /* 0x000fe4000fffe0ff */
[----:B------:R-:W-:Y:S01]  /*3eb0*/  UISETP.NE.AND UP1, UPT, UR4, 0xd, UPT ;  /* 0x0000000d0400788c */ /* 0x000fe2000bf25270 */
[----:B------:R-:W-:Y:S01]  /*3ec0*/  PLOP3.LUT P0, PT, PT, PT, UP0, 0x80, 0x8 ;  /* 0x000000000008781c */ /* 0x000fe20003f0f008 */
[----:B------:R-:W-:Y:S02]  /*3ed0*/  UIADD3 UR22, UPT, UPT, UR22, -0x1, URZ ;  /* 0xffffffff16167890 */ /* 0x000fe4000fffe0ff */
[----:B------:R-:W-:Y:S02]  /*3ee0*/  USEL UR6, URZ, 0x1, UP1 ;  /* 0x00000001ff067887 */ /* 0x000fe40008800000 */
[----:B------:R-:W-:Y:S01]  /*3ef0*/  USEL UR24, UR4, URZ, UP1 ;  /* 0x000000ff04187287 */ /* 0x000fe20008800000 */
[----:B------:R-:W-:Y:S01]  /*3f00*/  UMOV UR7, 0x40004040 ;  /* 0x4000404000077882 */ /* 0x000fe20000000000 */
[----:B------:R-:W-:Y:S02]  /*3f10*/  UMOV UR5, 0x40004040 ;  /* 0x4000404000057882 */ /* 0x000fe40000000000 */
[----:B------:R-:W-:Y:S01]  /*3f20*/  @UP0 ULEA UR4, UR24, UR26, 0x3 ;  /* 0x0000001a18040291 */ /* 0x000fe2000f8e18ff */
[----:B------:R-:W-:Y:S01]  /*3f30*/  LOP3.LUT R8, R8, UR6, RZ, 0x3c, !PT ;  /* 0x0000000608087c12 */ /* 0x000fe2000f8e3cff */
[----:B------:R-:W-:Y:S01]  /*3f40*/  ULEA UR6, UR10, UR29, 0x9 ;  /* 0x0000001d0a067291 */ /* 0x000fe2000f8e48ff */
[----:B------:R-:W-:Y:S02]  /*3f50*/  UMOV UR21, 0x40004040 ;  /* 0x4000404000157882 */ /* 0x000fe40000000000 */
[----:B-1----:R-:W-:Y:S01]  /*3f60*/  @P0 SHF.L.U32 R0, R8, 0x1f, RZ ;  /* 0x0000001f08000819 */ /* 0x002fe200000006ff */
[----:B------:R-:W-:Y:S02]  /*3f70*/  UIADD3 UR20, UPT, UPT, UR6, 0x2, URZ ;  /* 0x0000000206147890 */ /* 0x000fe4000fffe0ff */
[----:B------:R-:W-:Y:S01]  /*3f80*/  UIADD3 UR16, UPT, UPT, UR6, 0x4, URZ ;  /* 0x0000000406107890 */ /* 0x000fe2000fffe0ff */
[----:B------:R2:W3:Y:S01]  /*3f90*/  @P0 SYNCS.PHASECHK.TRANS64.TRYWAIT P2, [UR4], R0 ;  /* 0x00000000ff0005a7 */ /* 0x0004e20008041104 */
[----:B------:R-:W-:Y:S02]  /*3fa0*/  ULEA UR4, UR10, UR28, 0x9 ;  /* 0x0000001c0a047291 */ /* 0x000fe4000f8e48ff */
[----:B------:R-:W-:Y:S02]  /*3fb0*/  UIADD3 UR12, UPT, UPT, UR6, 0x6, URZ ;  /* 0x00000006060c7890 */ /* 0x000fe4000fffe0ff */
[----:B------:R-:W-:Y:S02]  /*3fc0*/  UIADD3 UR18, UPT, UPT, UR4, 0x2, URZ ;  /* 0x0000000204127890 */ /* 0x000fe4000fffe0ff */
[----:B------:R-:W-:Y:S02]  /*3fd0*/  UIADD3 UR14, UPT, UPT, UR4, 0x4, URZ ;  /* 0x00000004040e7890 */ /* 0x000fe4000fffe0ff */
[----:B------:R-:W-:Y:S01]  /*3fe0*/  UIADD3 UR8, UPT, UPT, UR4, 0x6, URZ ;  /* 0x0000000604087890 */ /* 0x000fe2000fffe0ff */
[----:B------:R2:W-:Y:S01]  /*3ff0*/  UTCHMMA gdesc[UR4], gdesc[UR6], tmem[UR11], tmem[UR38], idesc[UR39], UP2 ;  /* 0x00ff2606040075ea */ /* 0x0005e2000900000b */
[----:B------:R-:W-:Y:S01]  /*4000*/  UPLOP3.LUT UP2, UPT, UPT, UPT, UPT, 0x80, 0x8 ;  /* 0x000000000008789c */ /* 0x000fe20003f4f070 */
[----:B------:R-:W-:Y:S01]  /*4010*/  UMOV UR19, 0x40004040 ;  /* 0x4000404000137882 */ /* 0x000fe20000000000 */
[----:B------:R-:W-:Y:S01]  /*4020*/  UMOV UR17, 0x40004040 ;  /* 0x4000404000117882 */ /* 0x000fe20000000000 */
[----:B------:R2:W-:Y:S01]  /*4030*/  UTCHMMA gdesc[UR18], gdesc[UR20], tmem[UR11], tmem[UR36], idesc[UR37], UPT ;  /* 0x00ff2414120075ea */ /* 0x0005e2000b80000b */
[----:B------:R-:W-:Y:S01]  /*4040*/  UMOV UR15, 0x40004040 ;  /* 0x40004040000f7882 */ /* 0x000fe20000000000 */
[----:B------:R-:W-:Y:S01]  /*4050*/  UMOV UR13, 0x40004040 ;  /* 0x40004040000d7882 */ /* 0x000fe20000000000 */
[----:B------:R-:W-:Y:S01]  /*4060*/  UMOV UR9, 0x40004040 ;  /* 0x4000404000097882 */ /* 0x000fe20000000000 */
[----:B------:R2:W-:Y:S01]  /*4070*/  UTCHMMA gdesc[UR14], gdesc[UR16], tmem[UR11], tmem[UR34], idesc[UR35], UPT ;  /* 0x00ff22100e0075ea */ /* 0x0005e2000b80000b */
[----:B------:R2:W-:Y:S01]  /*4080*/  UTCHMMA gdesc[UR8], gdesc[UR12], tmem[UR11], tmem[UR32], idesc[UR33], UPT ;  /* 0x00ff200c080075ea */ /* 0x0005e2000b80000b */
[----:B------:R2:W-:Y:S01]  /*4090*/  UTCBAR.MULTICAST [UR25], URZ, UR27 ;  /* 0x000000ff190073e9 */ /* 0x0005e2000800081b */
[----:B------:R-:W-:Y:S01]  /*40a0*/  UMOV UR10, UR24 ;  /* 0x00000018000a7c82 */ /* 0x000fe20008000000 */
[----:B------:R-:W-:Y:S05]  /*40b0*/  BRA.U UP3, `(.L_x_75) ;  /* 0xfffffffd03507547 */ /* 0x000fea000b83ffff */
.L_x_72:
[----:B--2---:R-:W-:Y:S01]  /*40c0*/  UIADD3 UR4, UPT, UPT, UR30, 0x1, URZ ;  /* 0x000000011e047890 */ /* 0x004fe2000fffe0ff */
[C---:B------:R-:W-:Y:S01]  /*40d0*/  ISETP.NE.AND P0, PT, R10.reuse, 0x2, PT ;  /* 0x000000020a00780c */ /* 0x040fe20003f05270 */
[----:B------:R-:W-:Y:S02]  /*40e0*/  UIADD3 UR5, UPT, UPT, UR31, 0x130, URZ ;  /* 0x000001301f057890 */ /* 0x000fe4000fffe0ff */
[----:B------:R-:W-:Y:S01]  /*40f0*/  UISETP.NE.AND UP0, UPT, UR4, 0x4, UPT ;  /* 0x000000040400788c */ /* 0x000fe2000bf05270 */
[----:B-1----:R-:W-:Y:S02]  /*4100*/  SEL R0, RZ, 0x1, P0 ;  /* 0x00000001ff007807 */ /* 0x002fe40000000000 */
[----:B------:R-:W-:Y:S01]  /*4110*/  SEL R10, R10, RZ, P0 ;  /* 0x000000ff0a0a7207 */ /* 0x000fe20000000000 */
[----:B------:R-:W-:Y:S01]  /*4120*/  USEL UR6, URZ, 0x1, UP0 ;  /* 0x00000001ff067887 */ /* 0x000fe20008000000 */
[----:B------:R-:W-:Y:S01]  /*4130*/  LOP3.LUT R9, R9, R0, RZ, 0x3c, !PT ;  /* 0x0000000009097212 */ /* 0x000fe200078e3cff */
[----:B------:R-:W-:Y:S01]  /*4140*/  USEL UR30, UR4, URZ, UP0 ;  /* 0x000000ff041e7287 */ /* 0x000fe20008000000 */
[----:B------:R1:W-:Y:S03]  /*4150*/  UTCBAR [UR5], URZ ;  /* 0x000000ff050073e9 */ /* 0x0003e600080000ff */
[----:B------:R-:W-:Y:S01]  /*4160*/  LOP3.LUT R11, R11, UR6, RZ, 0x3c, !PT ;  /* 0x000000060b0b7c12 */ /* 0x000fe2000f8e3cff */
[----:B------:R-:W-:Y:S07]  /*4170*/  @P1 BRA `(.L_x_76) ;  /* 0xfffffff800881947 */ /* 0x000fee000383ffff */
[----:B------:R-:W2:Y:S01]  /*4180*/  S2UR UR8, SR_CgaCtaId ;  /* 0x00000000000879c3 */ /* 0x000ea20000008800 */
[----:B------:R-:W-:Y:S01]  /*4190*/  ELECT P0, URZ, PT ;  /* 0x0000000000ff782f */ /* 0x000fe20003800000 */
[----:B------:R-:W-:Y:S01]  /*41a0*/  IMAD.MOV.U32 R0, RZ, RZ, 0x1 ;  /* 0x00000001ff007424 */ /* 0x000fe200078e00ff */
[----:B------:R-:W-:Y:S01]  /*41b0*/  UIADD3 UR26, UPT, UPT, UR26, 0x150, URZ ;  /* 0x000001501a1a7890 */ /* 0x000fe2000fffe0ff */
[----:B------:R-:W-:Y:S01]  /*41c0*/  SHF.L.U32 R2, R11, 0x1f, RZ ;  /* 0x0000001f0b027819 */ /* 0x000fe200000006ff */
[----:B------:R-:W-:-:S03]  /*41d0*/  UMOV UR4, 0x40 ;  /* 0x0000004000047882 */ /* 0x000fc60000000000 */
[----:B------:R-:W-:Y:S01]  /*41e0*/  UVIRTCOUNT.DEALLOC.SMPOOL 0x80 ;  /* 0x000000800000784c */ /* 0x000fe20000000000 */
[----:B--2---:R-:W-:Y:S02]  /*41f0*/  ULEA UR8, UR8, UR4, 0x18 ;  /* 0x0000000408087291 */ /* 0x004fe4000f8ec0ff */
[----:B------:R-:W-:-:S07]  /*4200*/  ULEA UR4, UR30, UR26, 0x3 ;  /* 0x0000001a1e047291 */ /* 0x000fce000f8e18ff */
[----:B------:R2:W-:Y:S02]  /*4210*/  @P0 STS.U8 [UR8+0x1c], R0 ;  /* 0x00001c00ff000988 */ /* 0x0005e40008000008 */
[----:B------:R-:W4:Y:S02]  /*4220*/  SYNCS.PHASECHK.TRANS64.TRYWAIT P0, [UR4], R2 ;  /* 0x00000002ff0075a7 */ /* 0x000f240008001104 */
[----:B--2-4-:R-:W-:Y:S05]  /*4230*/  @!P0 BRA `(.L_x_77) ;  /* 0x0000004000d48947 */ /* 0x014fea0003800000 */
.L_x_170:
[----:B------:R-:W-:-:S04]  /*4240*/  UIADD3 UR4, UPT, UPT, UR30, 0x1, URZ ;  /* 0x000000011e047890 */ /* 0x000fc8000fffe0ff */
[----:B------:R-:W-:-:S04]  /*4250*/  UISETP.NE.AND UP0, UPT, UR4, 0x4, UPT ;  /* 0x000000040400788c */ /* 0x000fc8000bf05270 */
[----:B------:R-:W-:Y:S02]  /*4260*/  USEL UR6, URZ, 0x1, UP0 ;  /* 0x00000001ff067887 */ /* 0x000fe40008000000 */
[----:B------:R-:W-:-:S04]  /*4270*/  USEL UR4, UR4, URZ, UP0 ;  /* 0x000000ff04047287 */ /* 0x000fc80008000000 */
[----:B-1----:R-:W-:Y:S01]  /*4280*/  ULEA UR5, UR4, UR26, 0x3 ;  /* 0x0000001a04057291 */ /* 0x002fe2000f8e18ff */
[----:B--2---:R-:W-:-:S04]  /*4290*/  LOP3.LUT R2, R11, UR6, RZ, 0x3c, !PT ;  /* 0x000000060b027c12 */ /* 0x004fc8000f8e3cff */
[----:B------:R-:W-:-:S04]  /*42a0*/  SHF.L.U32 R3, R2, 0x1f, RZ ;  /* 0x0000001f02037819 */ /* 0x000fc800000006ff */
[----:B------:R-:W1:Y:S02]  /*42b0*/  SYNCS.PHASECHK.TRANS64.TRYWAIT P0, [UR5], R3 ;  /* 0x00000003ff0075a7 */ /* 0x000e640008001105 */
[----:B-1----:R-:W-:Y:S05]  /*42c0*/  @!P0 BRA `(.L_x_78) ;  /* 0x0000004000c88947 */ /* 0x002fea0003800000 */
.L_x_172:
        /* <DEDUP_REMOVED lines=9> */
.L_x_174:
[----:B------:R-:W-:-:S04]  /*4360*/  UIADD3 UR4, UPT, UPT, UR4, 0x1, URZ ;  /* 0x0000000104047890 */ /* 0x000fc8000fffe0ff */
[----:B------:R-:W-:-:S04]  /*4370*/  UISETP.NE.AND UP0, UPT, UR4, 0x4, UPT ;  /* 0x000000040400788c */ /* 0x000fc8000bf05270 */
[----:B------:R-:W-:Y:S02]  /*4380*/  USEL UR5, URZ, 0x1, UP0 ;  /* 0x00000001ff057887 */ /* 0x000fe40008000000 */
[----:B------:R-:W-:-:S04]  /*4390*/  USEL UR4, UR4, URZ, UP0 ;  /* 0x000000ff04047287 */ /* 0x000fc80008000000 */
[----:B------:R-:W-:Y:S01]  /*43a0*/  ULEA UR4, UR4, UR26, 0x3 ;  /* 0x0000001a04047291 */ /* 0x000fe2000f8e18ff */
[----:B------:R-:W-:-:S04]  /*43b0*/  LOP3.LUT R2, R2, UR5, RZ, 0x3c, !PT ;  /* 0x0000000502027c12 */ /* 0x000fc8000f8e3cff */
[----:B------:R-:W-:-:S04]  /*43c0*/  SHF.L.U32 R2, R2, 0x1f, RZ ;  /* 0x0000001f02027819 */ /* 0x000fc800000006ff */
[----:B------:R-:W2:Y:S02]  /*43d0*/  SYNCS.PHASECHK.TRANS64.TRYWAIT P0, [UR4], R2 ;  /* 0x00000002ff0075a7 */ /* 0x000ea40008001104 */
[----:B--2---:R-:W-:Y:S05]  /*43e0*/  @!P0 BRA `(.L_x_80) ;  /* 0x0000004000b08947 */ /* 0x004fea0003800000 */
.L_x_176:
[----:B------:R-:W-:Y:S01]  /*43f0*/  NOP ;  /* 0x0000000000007918 */ /* 0x000fe20000000000 */
[----:B-1----:R-:W1:Y:S01]  /*4400*/  LDS R0, [UR8+0x14] ;  /* 0x00001408ff007984 */ /* 0x002e620008000800 */
[----:B------:R-:W-:Y:S01]  /*4410*/  ULOP3.LUT UR4, UR42, 0xffff, URZ, 0xc0, !UPT ;  /* 0x0000ffff2a047892 */ /* 0x000fe2000f8ec0ff */
[----:B------:R-:W-:Y:S01]  /*4420*/  UMOV UR5, 0xffff ;  /* 0x0000ffff00057882 */ /* 0x000fe20000000000 */
[----:B------:R-:W-:Y:S02]  /*4430*/  UMOV UR6, 0x1 ;  /* 0x0000000100067882 */ /* 0x000fe40000000000 */
[----:B------:R-:W-:-:S04]  /*4440*/  USHF.R.U32.HI UR4, URZ, 0x5, UR4 ;  /* 0x00000005ff047899 */ /* 0x000fc80008011604 */
[----:B------:R-:W-:Y:S02]  /*4450*/  USHF.L.U32 UR5, UR5, UR4, URZ ;  /* 0x0000000405057299 */ /* 0x000fe400080006ff */
[----:B------:R-:W-:-:S04]  /*4460*/  USHF.L.U32 UR4, UR6, UR4, URZ ;  /* 0x0000000406047299 */ /* 0x000fc800080006ff */
[----:B-1----:R-:W-:-:S04]  /*4470*/  LOP3.LUT R0, R0, UR5, RZ, 0xc0, !PT ;  /* 0x0000000500007c12 */ /* 0x002fc8000f8ec0ff */
[----:B------:R-:W-:-:S13]  /*4480*/  ISETP.NE.AND P0, PT, R0, UR5, PT ;  /* 0x0000000500007c0c */ /* 0x000fda000bf05270 */
[----:B------:R-:W-:Y:S05]  /*4490*/  @P0 BRA `(.L_x_81) ;  /* 0x0000000000580947 */ /* 0x000fea0003800000 */
[----:B------:R-:W1:Y:S02]  /*44a0*/  LDS R0, [UR8+0x18] ;  /* 0x00001808ff007984 */ /* 0x000e640008000800 */
[----:B-1----:R-:W-:-:S04]  /*44b0*/  LOP3.LUT R0, R0, UR4, RZ, 0xc0, !PT ;  /* 0x0000000400007c12 */ /* 0x002fc8000f8ec0ff */
[----:B------:R-:W-:-:S13]  /*44c0*/  ISETP.NE.AND P0, PT, R0, UR4, PT ;  /* 0x0000000400007c0c */ /* 0x000fda000bf05270 */
[----:B------:R-:W-:Y:S05]  /*44d0*/  @P0 BRA `(.L_x_82) ;  /* 0x00000000003c0947 */ /* 0x000fea0003800000 */
[----:B------:R-:W1:Y:S01]  /*44e0*/  S2R R2, SR_LANEID ;  /* 0x0000000000027919 */ /* 0x000e620000000000 */
[----:B------:R-:W-:-:S06]  /*44f0*/  ULOP3.LUT UR5, URZ, UR5, URZ, 0x33, !UPT ;  /* 0x00000005ff057292 */ /* 0x000fcc000f8e33ff */
[----:B------:R-:W-:-:S04]  /*4500*/  IMAD.U32 R0, RZ, RZ, UR5 ;  /* 0x00000005ff007e24 */ /* 0x000fc8000f8e00ff */
[----:B------:R2:W4:Y:S02]  /*4510*/  REDUX UR7, R0 ;  /* 0x00000000000773c4 */ /* 0x0005240000000000 */
[----:B------:R1:W-:Y:S01]  /*4520*/  UTCATOMSWS.AND URZ, UR5 ;  /* 0x0000000500ff79e3 */ /* 0x0003e20008000000 */
[----:B--2---:R-:W-:Y:S01]  /*4530*/  LOP3.LUT R0, RZ, UR4, RZ, 0x33, !PT ;  /* 0x00000004ff007c12 */ /* 0x004fe2000f8e33ff */
[----:B------:R-:W-:Y:S02]  /*4540*/  VOTEU.ANY UR4, UPT, PT ;  /* 0x0000000000047886 */ /* 0x000fe400038e0100 */
[----:B------:R-:W-:Y:S02]  /*4550*/  UFLO.U32 UR4, UR4 ;  /* 0x00000004000472bd */ /* 0x000fe400080e0000 */
[----:B------:R-:W2:Y:S04]  /*4560*/  REDUX UR6, R0 ;  /* 0x00000000000673c4 */ /* 0x000ea80000000000 */
[----:B-1----:R-:W-:-:S02]  /*4570*/  ISETP.EQ.U32.AND P0, PT, R2, UR4, PT ;  /* 0x0000000402007c0c */ /* 0x002fc4000bf02070 */
[----:B----4-:R-:W-:-:S11]  /*4580*/  MOV R2, UR7 ;  /* 0x0000000700027c02 */ /* 0x010fd60008000f00 */
[----:B------:R1:W-:Y:S01]  /*4590*/  @P0 ATOMS.AND RZ, [UR8+0x14], R2 ;  /* 0x00001402ffff098c */ /* 0x0003e2000a800008 */
[----:B--2---:R-:W-:-:S05]  /*45a0*/  IMAD.U32 R0, RZ, RZ, UR6 ;  /* 0x00000006ff007e24 */ /* 0x004fca000f8e00ff */
[----:B------:R1:W-:Y:S01]  /*45b0*/  @P0 ATOMS.AND RZ, [UR8+0x18], R0 ;  /* 0x00001800ffff098c */ /* 0x0003e2000a800008 */
[----:B------:R-:W-:Y:S05]  /*45c0*/  BRA `(.L_x_83) ;  /* 0x0000000000147947 */ /* 0x000fea0003800000 */
.L_x_82:
[----:B------:R-:W-:Y:S02]  /*45d0*/  MOV R2, 0x45f0 ;  /* 0x000045f000027802 */ /* 0x000fe40000000f00 */
[----:B---3-5:R-:W-:Y:S05]  /*45e0*/  CALL.REL.NOINC `($__internal_0_$__cuda_sm10x_tcgen05_guardrail_trap_col_being_dealloced_not_returned_by_alloc) ;  /* 0x0000004400247944 */ /* 0x028fea0003c00000 */
[----:B------:R-:W-:Y:S05]  /*45f0*/  BRA `(.L_x_83) ;  /* 0x0000000000087947 */ /* 0x000fea0003800000 */
.L_x_81:
[----:B------:R-:W-:Y:S02]  /*4600*/  MOV R2, 0x4620 ;  /* 0x0000462000027802 */ /* 0x000fe40000000f00 */
[----:B---3-5:R-:W-:Y:S05]  /*4610*/  CALL.REL.NOINC `($__internal_2_$__cuda_sm10x_tcgen05_guardrail_trap_unallocated_columns_being_dealloced) ;  /* 0x0000004400307944 */ /* 0x028fea0003c00000 */
.L_x_83:
[----:B------:R-:W-:Y:S01]  /*4620*/  NOP ;  /* 0x0000000000007918 */ /* 0x000fe20000000000 */
[----:B------:R-:W-:Y:S05]  /*4630*/  EXIT ;  /* 0x000000000000794d */ /* 0x000fea0003800000 */
.L_x_65:
[----:B------:R-:W-:-:S09]  /*4640*/  UISETP.NE.OR UP0, UPT, UR22, 0x3, !UP3 ;  /* 0x000000031600788c */ /* 0x000fd2000df05670 */
[----:B------:R-:W-:Y:S05]  /*4650*/  BRA.U UP0, `(.L_x_84) ;  /* 0x0000000d00f07547 */ /* 0x000fea000b800000 */
[----:B------:R-:W2:Y:S01]  /*4660*/  LDCU UR27, c[0x0][0x370] ;  /* 0x00006e00ff1b77ac */ /* 0x000ea20008000800 */
[----:B------:R-:W3:Y:S01]  /*4670*/  LDC.64 R16, c[0x0][0x348] ;  /* 0x0000d200ff107b82 */ /* 0x000ee20000000a00 */
[----:B------:R-:W-:Y:S02]  /*4680*/  HFMA2 R13, -RZ, RZ, 0, 0 ;  /* 0x00000000ff0d7431 */ /* 0x000fe400000001ff */
[----:B------:R-:W-:Y:S01]  /*4690*/  IMAD.MOV.U32 R15, RZ, RZ, 0x1 ;  /* 0x00000001ff0f7424 */ /* 0x000fe200078e00ff */
[----:B------:R-:W2:Y:S01]  /*46a0*/  LDCU.128 UR44, c[0x0][0xb10] ;  /* 0x00016200ff2c77ac */ /* 0x000ea20008000c00 */
[----:B------:R-:W-:Y:S01]  /*46b0*/  IMAD.MOV.U32 R14, RZ, RZ, RZ ;  /* 0x000000ffff0e7224 */ /* 0x000fe200078e00ff */
[----:B------:R-:W-:Y:S01]  /*46c0*/  MOV R7, 0x1000 ;  /* 0x0000100000077802 */ /* 0x000fe20000000f00 */
[----:B------:R-:W4:Y:S01]  /*46d0*/  LDCU UR26, c[0x0][0x374] ;  /* 0x00006e80ff1a77ac */ /* 0x000f220008000800 */
[----:B------:R-:W1:Y:S01]  /*46e0*/  LDC.64 R2, c[0x0][0x888] ;  /* 0x00022200ff027b82 */ /* 0x000e620000000a00 */
[----:B------:R-:W4:Y:S01]  /*46f0*/  LDCU UR15, c[0x0][0xb0c] ;  /* 0x00016180ff0f77ac */ /* 0x000f220008000800 */
[----:B------:R-:W4:Y:S06]  /*4700*/  LDCU UR31, c[0x0][0xb20] ;  /* 0x00016400ff1f77ac */ /* 0x000f2c0008000800 */
[----:B------:R-:W1:Y:S01]  /*4710*/  LDC.64 R4, c[0x0][0x890] ;  /* 0x00022400ff047b82 */ /* 0x000e620000000a00 */
[----:B------:R-:W3:Y:S01]  /*4720*/  LDCU UR4, c[0x0][0xb30] ;  /* 0x00016600ff0477ac */ /* 0x000ee20008000800 */
[----:B--2---:R-:W-:-:S02]  /*4730*/  UIMAD.WIDE.U32 UR6, UR27, UR44, URZ ;  /* 0x0000002c1b0672a5 */ /* 0x004fc4000f8e00ff */
[----:B----4-:R-:W-:Y:S01]  /*4740*/  UIMAD.WIDE.U32 UR8, UR26, UR47, URZ ;  /* 0x0000002f1a0872a5 */ /* 0x010fe2000f8e00ff */
[----:B------:R-:W-:Y:S01]  /*4750*/  UMOV UR24, 0x400 ;  /* 0x0000040000187882 */ /* 0x000fe20000000000 */
[----:B------:R-:W-:-:S03]  /*4760*/  UPLOP3.LUT UP3, UPT, UPT, UPT, UPT, 0x40, 0x4 ;  /* 0x000000000004789c */ /* 0x000fc60003f6e870 */
[----:B------:R-:W-:Y:S01]  /*4770*/  UMOV UR6, UR7 ;  /* 0x0000000700067c82 */ /* 0x000fe20008000000 */
[----:B------:R-:W-:Y:S01]  /*4780*/  UISETP.GE.AND UP0, UPT, UR40, 0x1, UPT ;  /* 0x000000012800788c */ /* 0x000fe2000bf06270 */
[----:B------:R-:W-:Y:S01]  /*4790*/  UMOV UR28, UR9 ;  /* 0x00000009001c7c82 */ /* 0x000fe20008000000 */
[----:B------:R-:W-:Y:S01]  /*47a0*/  UISETP.NE.AND UP4, UPT, UR40, 0x1, UPT ;  /* 0x000000012800788c */ /* 0x000fe2000bf85270 */
[----:B------:R-:W2:Y:S01]  /*47b0*/  LDCU.64 UR16, c[0x0][0xb28] ;  /* 0x00016500ff1077ac */ /* 0x000ea20008000a00 */
[----:B------:R-:W-:Y:S02]  /*47c0*/  ULEA UR24, UR54, UR24, 0x18 ;  /* 0x0000001836187291 */ /* 0x000fe4000f8ec0ff */
[----:B------:R-:W-:Y:S02]  /*47d0*/  UISETP.NE.AND UP6, UPT, UR15, 0x1, UPT ;  /* 0x000000010f00788c */ /* 0x000fe4000bfc5270 */
[----:B------:R-:W-:Y:S02]  /*47e0*/  UISETP.NE.AND UP5, UPT, UR46, 0x1, UPT ;  /* 0x000000012e00788c */ /* 0x000fe4000bfa5270 */
[----:B------:R-:W-:-:S02]  /*47f0*/  USHF.R.U32.HI UR30, URZ, UR45, UR6 ;  /* 0x0000002dff1e7299 */ /* 0x000fc40008011606 */
[----:B------:R-:W-:Y:S02]  /*4800*/  USHF.R.U32.HI UR28, URZ, UR31, UR28 ;  /* 0x0000001fff1c7299 */ /* 0x000fe4000801161c */
[----:B---3--:R-:W-:Y:S01]  /*4810*/  UISETP.NE.AND UP2, UPT, UR4, 0x1, UPT ;  /* 0x000000010400788c */ /* 0x008fe2000bf45270 */
[----:B------:R-:W-:-:S10]  /*4820*/  UMOV UR12, URZ ;  /* 0x000000ff000c7c82 */ /* 0x000fd40008000000 */
.L_x_93:
[C---:B------:R-:W-:Y:S02]  /*4830*/  LEA R12, R14.reuse, UR24, 0x3 ;  /* 0x000000180e0c7c11 */ /* 0x040fe4000f8e18ff */
[----:B------:R-:W-:Y:S02]  /*4840*/  SHF.L.U32 R0, R13, 0x1f, RZ ;  /* 0x0000001f0d007819 */ /* 0x000fe400000006ff */
[----:B------:R-:W-:Y:S02]  /*4850*/  LEA R8, R14, UR24, 0x4 ;  /* 0x000000180e087c11 */ /* 0x000fe4000f8e20ff */
[----:B---3--:R-:W3:Y:S02]  /*4860*/  SYNCS.PHASECHK.TRANS64.TRYWAIT P0, [R12+URZ+0x110], R0 ;  /* 0x000110000c0075a7 */ /* 0x008ee400080011ff */
[----:B---3--:R-:W-:Y:S05]  /*4870*/  @!P0 BRA `(.L_x_85) ;  /* 0x0000003c00a48947 */ /* 0x008fea0003800000 */
.L_x_177:
[----:B------:R-:W4:Y:S01]  /*4880*/  LDS.128 R8, [R8+0x1a0] ;  /* 0x0001a00008087984 */ /* 0x000f220000000c00 */
[----:B------:R-:W-:Y:S01]  /*4890*/  UISETP.GE.AND UP0, UPT, UR40, 0x1, UPT ;  /* 0x000000012800788c */ /* 0x000fe2000bf06270 */
[----:B------:R-:W-:Y:S01]  /*48a0*/  @!PT LDS RZ, [RZ] ;  /* 0x00000000fffff984 */ /* 0x000fe20000000800 */
[----:B------:R-:W-:Y:S01]  /*48b0*/  @!PT LDS RZ, [RZ] ;  /* 0x00000000fffff984 */ /* 0x000fe20000000800 */
[----:B------:R-:W-:Y:S01]  /*48c0*/  @!PT LDS RZ, [RZ] ;  /* 0x00000000fffff984 */ /* 0x000fe20000000800 */
[----:B------:R-:W-:Y:S01]  /*48d0*/  @!PT LDS RZ, [RZ] ;  /* 0x00000000fffff984 */ /* 0x000fe20000000800 */
[----:B------:R1:W-:Y:S06]  /*48e0*/  MEMBAR.ALL.CTA ;  /* 0x0000000000007992 */ /* 0x0003ec0000008000 */
[----:B-1----:R-:W1:Y:S01]  /*48f0*/  FENCE.VIEW.ASYNC.S ;  /* 0x00000000000073c6 */ /* 0x002e620000000000 */
[----:B----4-:R-:W-:Y:S11]  /*4900*/  LOP3.LUT P0, RZ, R10, 0x1, RZ, 0xc0, !PT ;  /* 0x000000010aff7812 */ /* 0x010ff6000780c0ff */
[----:B------:R-:W-:Y:S02]  /*4910*/  @!UPT UIADD3 URZ, UPT, UPT, URZ, URZ, URZ ;  /* 0x000000fffffff290 */ /* 0x000fe4000fffe0ff */
[----:B-1----:R-:W-:Y:S01]  /*4920*/  VOTEU.ANY UP1, P0 ;  /* 0x0000000000ff7886 */ /* 0x002fe20000020100 */
[----:B------:R-:W-:Y:S11]  /*4930*/  PLOP3.LUT P0, PT, PT, PT, UP1, 0x80, 0x8 ;  /* 0x000000000008781c */ /* 0x000ff60003f0f018 */
[----:B------:R-:W-:Y:S02]  /*4940*/  @!UPT UIADD3 URZ, UPT, UPT, URZ, URZ, URZ ;  /* 0x000000fffffff290 */ /* 0x000fe4000fffe0ff */
[----:B---3--:R-:W-:Y:S02]  /*4950*/  @P0 SHF.R.U32.HI R0, RZ, 0x10, R9 ;  /* 0x00000010ff000819 */ /* 0x008fe40000011609 */
[----:B------:R-:W-:Y:S02]  /*4960*/  @P0 MOV R6, R8 ;  /* 0x0000000800060202 */ /* 0x000fe40000000f00 */
[----:B------:R-:W-:Y:S01]  /*4970*/  @P0 R2UR UR4, R0 ;  /* 0x00000000000402ca */ /* 0x000fe200000e0000 */
[----:B------:R-:W-:Y:S01]  /*4980*/  VIADD R0, R12, 0x120 ;  /* 0x000001200c007836 */ /* 0x000fe20000000000 */
[----:B------:R-:W-:Y:S02]  /*4990*/  @P0 LOP3.LUT R8, R9, 0xffff, RZ, 0xc0, !PT ;  /* 0x0000ffff09080812 */ /* 0x000fe400078ec0ff */
[----:B------:R-:W-:Y:S02]  /*49a0*/  @P0 R2UR UR6, R6 ;  /* 0x00000000060602ca */ /* 0x000fe400000e0000 */
[----:B------:R-:W-:Y:S02]  /*49b0*/  PRMT R0, RZ, 0x654, R0 ;  /* 0x00000654ff007816 */ /* 0x000fe40000000000 */
[----:B------:R-:W-:Y:S02]  /*49c0*/  @P0 R2UR UR5, R8 ;  /* 0x00000000080502ca */ /* 0x000fe400000e0000 */
[----:B------:R1:W-:Y:S03]  /*49d0*/  SYNCS.ARRIVE.TRANS64.RED.A1T0 RZ, [R0+URZ], RZ ;  /* 0x000000ff00ff79a7 */ /* 0x0003e600081004ff */
[----:B------:R-:W-:Y:S04]  /*49e0*/  @UP1 UMOV UR25, UR4 ;  /* 0x0000000400191c82 */ /* 0x000fe80008000000 */
[----:B------:R-:W-:Y:S04]  /*49f0*/  @UP1 UMOV UR14, UR6 ;  /* 0x00000006000e1c82 */ /* 0x000fe80008000000 */
[----:B------:R-:W-:Y:S01]  /*4a00*/  @UP1 UMOV UR13, UR5 ;  /* 0x00000005000d1c82 */ /* 0x000fe20008000000 */
[----:B------:R-:W-:Y:S05]  /*4a10*/  BRA.U !UP0, `(.L_x_86) ;  /* 0x0000000108a47547 */ /* 0x000fea000b800000 */
[----:B------:R-:W-:Y:S02]  /*4a20*/  UIMAD.WIDE.U32 UR8, UR13, UR47, URZ ;  /* 0x0000002f0d0872a5 */ /* 0x000fe4000f8e00ff */
[----:B------:R-:W-:Y:S02]  /*4a30*/  UIMAD.WIDE.U32 UR10, UR14, UR44, URZ ;  /* 0x0000002c0e0a72a5 */ /* 0x000fe4000f8e00ff */
[----:B------:R-:W-:Y:S02]  /*4a40*/  USEL UR4, UR26, UR28, !UP5 ;  /* 0x0000001c1a047287 */ /* 0x000fe4000e800000 */
[----:B------:R-:W-:Y:S02]  /*4a50*/  USEL UR7, UR27, UR30, !UP6 ;  /* 0x0000001e1b077287 */ /* 0x000fe4000f000000 */
[----:B--2---:R-:W-:Y:S02]  /*4a60*/  UIMAD.WIDE.U32 UR18, UR4, UR16, URZ ;  /* 0x00000010041272a5 */ /* 0x004fe4000f8e00ff */
[----:B------:R-:W-:Y:S01]  /*4a70*/  UIMAD.WIDE.U32 UR20, UR7, UR16, URZ ;  /* 0x00000010071472a5 */ /* 0x000fe2000f8e00ff */
[----:B------:R-:W-:Y:S02]  /*4a80*/  UMOV UR5, UR9 ;  /* 0x0000000900057c82 */ /* 0x000fe40008000000 */
[----:B------:R-:W-:Y:S03]  /*4a90*/  USHF.R.U32.HI UR6, URZ, UR31, UR5 ;  /* 0x0000001fff067299 */ /* 0x000fe60008011605 */
[----:B------:R-:W-:Y:S01]  /*4aa0*/  UMOV UR5, UR11 ;  /* 0x0000000b00057c82 */ /* 0x000fe20008000000 */
[----:B------:R-:W-:Y:S02]  /*4ab0*/  USEL UR6, UR13, UR6, !UP5 ;  /* 0x000000060d067287 */ /* 0x000fe4000e800000 */
[----:B------:R-:W-:Y:S02]  /*4ac0*/  USHF.R.U32.HI UR8, URZ, UR45, UR5 ;  /* 0x0000002dff087299 */ /* 0x000fe40008011605 */
[----:B------:R-:W-:Y:S01]  /*4ad0*/  UIMAD.WIDE.U32 UR10, UR6, UR16, URZ ;  /* 0x00000010060a72a5 */ /* 0x000fe2000f8e00ff */
[----:B------:R-:W-:Y:S02]  /*4ae0*/  UMOV UR5, UR19 ;  /* 0x0000001300057c82 */ /* 0x000fe40008000000 */
[----:B------:R-:W-:Y:S03]  /*4af0*/  @UP4 USHF.R.U32.HI UR4, URZ, UR17, UR5 ;  /* 0x00000011ff044299 */ /* 0x000fe60008011605 */
[----:B------:R-:W-:Y:S01]  /*4b00*/  UMOV UR5, UR21 ;  /* 0x0000001500057c82 */ /* 0x000fe20008000000 */
[----:B------:R-:W-:Y:S02]  /*4b10*/  UIMAD UR4, UR40, UR4, URZ ;  /* 0x00000004280472a4 */ /* 0x000fe4000f8e02ff */
[----:B------:R-:W-:Y:S02]  /*4b20*/  @UP4 USHF.R.U32.HI UR7, URZ, UR17, UR5 ;  /* 0x00000011ff074299 */ /* 0x000fe40008011605 */
[----:B------:R-:W-:Y:S02]  /*4b30*/  USEL UR5, UR14, UR8, !UP6 ;  /* 0x000000080e057287 */ /* 0x000fe4000f000000 */
[----:B------:R-:W-:Y:S02]  /*4b40*/  UIMAD UR8, UR40, UR7, URZ ;  /* 0x00000007280872a4 */ /* 0x000fe4000f8e02ff */
[----:B------:R-:W-:Y:S03]  /*4b50*/  UISETP.GE.AND UP0, UPT, UR6, UR4, UPT ;  /* 0x000000040600728c */ /* 0x000fe6000bf06270 */
[----:B------:R-:W-:Y:S01]  /*4b60*/  UMOV UR4, UR11 ;  /* 0x0000000b00047c82 */ /* 0x000fe20008000000 */
[----:B------:R-:W-:Y:S02]  /*4b70*/  UISETP.GE.OR UP0, UPT, UR5, UR8, UP0 ;  /* 0x000000080500728c */ /* 0x000fe40008706670 */
[----:B------:R-:W-:Y:S02]  /*4b80*/  USHF.R.U32.HI UR4, URZ, UR17, UR4 ;  /* 0x00000011ff047299 */ /* 0x000fe40008011604 */
[----:B------:R-:W-:Y:S02]  /*4b90*/  UIMAD.WIDE.U32 UR8, UR5, UR16, URZ ;  /* 0x00000010050872a5 */ /* 0x000fe4000f8e00ff */
[----:B------:R-:W-:Y:S04]  /*4ba0*/  USEL UR10, UR6, UR4, !UP4 ;  /* 0x00000004060a7287 */ /* 0x000fe8000e000000 */
[----:B------:R-:W-:Y:S01]  /*4bb0*/  UIADD3 UR11, UPT, UPT, -UR10, URZ, URZ ;  /* 0x000000ff0a0b7290 */ /* 0x000fe2000fffe1ff */
[----:B------:R-:W-:Y:S02]  /*4bc0*/  @!UP0 UMOV UR4, UR9 ;  /* 0x0000000900048c82 */ /* 0x000fe40008000000 */
[----:B------:R-:W-:Y:S02]  /*4bd0*/  @!UP0 USHF.R.U32.HI UR4, URZ, UR17, UR4 ;  /* 0x00000011ff048299 */ /* 0x000fe40008011604 */
[----:B------:R-:W-:Y:S02]  /*4be0*/  UIMAD UR8, UR40, UR11, UR6 ;  /* 0x0000000b280872a4 */ /* 0x000fe4000f8e0206 */
[----:B------:R-:W-:Y:S04]  /*4bf0*/  @!UP0 USEL UR4, UR5, UR4, !UP4 ;  /* 0x0000000405048287 */ /* 0x000fe8000e000000 */
[----:B------:R-:W-:Y:S02]  /*4c00*/  @!UP0 UIMAD UR8, UR7, UR8, UR4 ;  /* 0x00000008070882a4 */ /* 0x000fe4000f8e0204 */
[----:B------:R-:W-:Y:S02]  /*4c10*/  @!UP0 UIADD3 UR9, UPT, UPT, UR10, -UR4, URZ ;  /* 0x800000040a098290 */ /* 0x000fe4000fffe0ff */
[----:B------:R-:W-:Y:S02]  /*4c20*/  UIADD3 UR4, UPT, UPT, -UR5, URZ, URZ ;  /* 0x000000ff05047290 */ /* 0x000fe4000fffe1ff */
[----:B------:R-:W-:Y:S02]  /*4c30*/  UIADD3 UR7, UPT, UPT, -UR6, URZ, URZ ;  /* 0x000000ff06077290 */ /* 0x000fe4000fffe1ff */
[----:B------:R-:W-:Y:S02]  /*4c40*/  @!UP0 UIMAD UR6, UR9, UR40, UR5 ;  /* 0x00000028090682a4 */ /* 0x000fe4000f8e0205 */
[----:B------:R-:W-:Y:S02]  /*4c50*/  UIMAD UR14, UR15, UR4, UR14 ;  /* 0x000000040f0e72a4 */ /* 0x000fe4000f8e020e */
[----:B------:R-:W-:Y:S01]  /*4c60*/  UIMAD UR13, UR46, UR7, UR13 ;  /* 0x000000072e0d72a4 */ /* 0x000fe2000f8e020d */
[----:B------:R-:W-:Y:S02]  /*4c70*/  @!UP0 UMOV UR5, UR8 ;  /* 0x0000000800058c82 */ /* 0x000fe40008000000 */
[----:B------:R-:W-:Y:S02]  /*4c80*/  UIMAD UR14, UR5, UR15, UR14 ;  /* 0x0000000f050e72a4 */ /* 0x000fe4000f8e020e */
[----:B------:R-:W-:Y:S11]  /*4c90*/  UIMAD UR13, UR6, UR46, UR13 ;  /* 0x0000002e060d72a4 */ /* 0x000ff6000f8e020d */
[----:B------:R-:W-:Y:S01]  /*4ca0*/  @!UPT UIADD3 URZ, UPT, UPT, URZ, URZ, URZ ;  /* 0x000000fffffff290 */ /* 0x000fe2000fffe0ff */
.L_x_86:
[----:B------:R-:W3:Y:S01]  /*4cb0*/  @!UP2 LDCU.128 UR20, c[0x0][0xb10] ;  /* 0x00016200ff14a7ac */ /* 0x000ee20008000c00 */
[C---:B------:R-:W-:Y:S02]  /*4cc0*/  ISETP.NE.U32.AND P1, PT, R4.reuse, RZ, PT ;  /* 0x000000ff0400720c */ /* 0x040fe40003f25070 */
[----:B------:R-:W-:Y:S02]  /*4cd0*/  ISETP.NE.U32.AND P0, PT, R4, RZ, PT ;  /* 0x000000ff0400720c */ /* 0x000fe40003f05070 */
[C---:B------:R-:W-:Y:S02]  /*4ce0*/  ISETP.NE.AND.EX P1, PT, R5.reuse, RZ, PT, P1 ;  /* 0x000000ff0500720c */ /* 0x040fe40003f25310 */
[----:B------:R-:W-:Y:S01]  /*4cf0*/  ISETP.NE.AND.EX P0, PT, R5, RZ, PT, P0 ;  /* 0x000000ff0500720c */ /* 0x000fe20003f05300 */
[----:B------:R-:W4:Y:S01]  /*4d00*/  @!UP2 LDCU UR5, c[0x0][0xb0c] ;  /* 0x00016180ff05a7ac */ /* 0x000f220008000800 */
[----:B------:R-:W-:Y:S02]  /*4d10*/  USHF.L.U32 UR11, UR29, 0x6, URZ ;  /* 0x000000061d0b7899 */ /* 0x000fe400080006ff */
[----:B------:R-:W-:Y:S02]  /*4d20*/  USHF.L.U32 UR10, UR32, 0x6, URZ ;  /* 0x00000006200a7899 */ /* 0x000fe400080006ff */
[----:B---3--:R-:W-:Y:S07]  /*4d30*/  UIMAD.WIDE.U32 UR6, UR14, UR20, URZ ;  /* 0x000000140e0672a5 */ /* 0x008fee000f8e00ff */
[----:B------:R-:W-:Y:S01]  /*4d40*/  @!UP2 UMOV UR4, UR7 ;  /* 0x000000070004ac82 */ /* 0x000fe20008000000 */
[----:B----4-:R-:W-:Y:S02]  /*4d50*/  @!UP2 UISETP.NE.AND UP0, UPT, UR5, 0x1, UPT ;  /* 0x000000010500a88c */ /* 0x010fe4000bf05270 */
[----:B------:R-:W-:Y:S02]  /*4d60*/  @!UP2 USHF.R.U32.HI UR4, URZ, UR21, UR4 ;  /* 0x00000015ff04a299 */ /* 0x000fe40008011604 */
[----:B------:R-:W-:Y:S02]  /*4d70*/  UIMAD.WIDE.U32 UR6, UR13, UR23, URZ ;  /* 0x000000170d0672a5 */ /* 0x000fe4000f8e00ff */
[----:B------:R-:W-:Y:S02]  /*4d80*/  @!UP2 USEL UR8, UR14, UR4, !UP0 ;  /* 0x000000040e08a287 */ /* 0x000fe4000c000000 */
[----:B------:R-:W-:Y:S03]  /*4d90*/  @!UP2 UISETP.NE.AND UP0, UPT, UR22, 0x1, UPT ;  /* 0x000000011600a88c */ /* 0x000fe6000bf05270 */
[----:B------:R-:W-:Y:S02]  /*4da0*/  @!UP2 UMOV UR6, UR7 ;  /* 0x000000070006ac82 */ /* 0x000fe40008000000 */
[----:B------:R-:W3:Y:S02]  /*4db0*/  @!UP2 LDCU UR4, c[0x0][0xb20] ;  /* 0x00016400ff04a7ac */ /* 0x000ee40008000800 */
[----:B---3--:R-:W-:Y:S04]  /*4dc0*/  @!UP2 USHF.R.U32.HI UR6, URZ, UR4, UR6 ;  /* 0x00000004ff06a299 */ /* 0x008fe80008011606 */
[----:B------:R-:W-:Y:S04]  /*4dd0*/  @!UP2 USEL UR6, UR13, UR6, !UP0 ;  /* 0x000000060d06a287 */ /* 0x000fe8000c000000 */
[----:B------:R-:W-:Y:S02]  /*4de0*/  @!UP2 UIADD3 UR4, UPT, UPT, -UR8, UR6, URZ ;  /* 0x000000060804a290 */ /* 0x000fe4000fffe1ff */
[----:B------:R-:W-:Y:S02]  /*4df0*/  @!UP2 UIADD3 UR6, UPT, UPT, UR8, -UR6, URZ ;  /* 0x800000060806a290 */ /* 0x000fe4000fffe0ff */
[----:B------:R-:W-:Y:S02]  /*4e00*/  @!UP2 UIMAD UR14, UR4, UR5, UR14 ;  /* 0x00000005040ea2a4 */ /* 0x000fe4000f8e020e */
[----:B------:R-:W-:Y:S01]  /*4e10*/  @!UP2 UIMAD UR13, UR6, UR22, UR13 ;  /* 0x00000016060da2a4 */ /* 0x000fe2000f8e020d */
[----:B------:R-:W-:Y:S11]  /*4e20*/  BRA.U UP3, `(.L_x_87) ;  /* 0x0000000103107547 */ /* 0x000ff6000b800000 */
[----:B------:R-:W-:Y:S04]  /*4e30*/  MOV R6, UR33 ;  /* 0x0000002100067c02 */ /* 0x000fe80008000f00 */
[----:B------:R-:W-:Y:S04]  /*4e40*/  SHF.L.U32 R6, R6, 0x1f, RZ ;  /* 0x0000001f06067819 */ /* 0x000fe800000006ff */
[----:B------:R-:W3:Y:S02]  /*4e50*/  SYNCS.PHASECHK.TRANS64.TRYWAIT P2, [UR24+0x108], R6 ;  /* 0x00010806ff0075a7 */ /* 0x000ee40008041118 */
[----:B---3--:R-:W-:Y:S05]  /*4e60*/  @!P2 BRA `(.L_x_88) ;  /* 0x00000038003ca947 */ /* 0x008fea0003800000 */
.L_x_87:
[----:B------:R-:W-:Y:S05]  /*4e70*/  @!P1 BRA `(.L_x_89) ;  /* 0x0000000000309947 */ /* 0x000fea0003800000 */
[----:B------:R-:W-:Y:S01]  /*4e80*/  ISETP.NE.U32.AND P1, PT, R2, RZ, PT ;  /* 0x000000ff0200720c */ /* 0x000fe20003f25070 */
[----:B------:R-:W3:Y:S01]  /*4e90*/  LDCU.64 UR4, c[0x0][0x358] ;  /* 0x00006b00ff0477ac */ /* 0x000ee20008000a00 */
[----:B------:R-:W-:Y:S02]  /*4ea0*/  IMAD.MOV.U32 R45, RZ, RZ, 0x1 ;  /* 0x00000001ff2d7424 */ /* 0x000fe400078e00ff */
[----:B------:R-:W-:Y:S11]  /*4eb0*/  ISETP.NE.AND.EX P1, PT, R3, RZ, PT, P1 ;  /* 0x000000ff0300720c */ /* 0x000ff60003f25310 */
[----:B------:R-:W-:Y:S02]  /*4ec0*/  @!UPT UIADD3 URZ, UPT, UPT, URZ, URZ, URZ ;  /* 0x000000fffffff290 */ /* 0x000fe4000fffe0ff */
[----:B------:R-:W4:Y:S01]  /*4ed0*/  @P1 LDC.64 R8, c[0x0][0x888] ;  /* 0x00022200ff081b82 */ /* 0x000f220000000a00 */
[----:B-1----:R-:W-:Y:S04]  /*4ee0*/  @P1 IMAD R0, R4, UR36, RZ ;  /* 0x0000002404001c24 */ /* 0x002fe8000f8e02ff */
[----:B----4-:R-:W-:Y:S04]  /*4ef0*/  @P1 IMAD.WIDE R8, R0, 0x4, R8 ;  /* 0x0000000400081825 */ /* 0x010fe800078e0208 */
[----:B------:R-:W-:Y:S01]  /*4f00*/  HFMA2 R0, -RZ, RZ, 0, 5.9604644775390625e-08 ;  /* 0x00000001ff007431 */ /* 0x000fe200000001ff */
[----:B---3-5:R3:W5:Y:S04]  /*4f10*/  @P1 LDG.E R26, desc[UR4][R8.64] ;  /* 0x00000004081a1981 */ /* 0x028768000c1e1900 */
[----:B------:R-:W-:Y:S01]  /*4f20*/  @!P1 PRMT R45, R0, 0x7610, R45 ;  /* 0x00007610002d9816 */ /* 0x000fe2000000002d */
[----:B---3--:R-:W4:Y:S06]  /*4f30*/  @!P1 LDC R26, c[0x0][0x880] ;  /* 0x00022000ff1a9b82 */ /* 0x008f2c0000000800 */
.L_x_89:
[----:B----45:R-:W-:Y:S01]  /*4f40*/  @!P0 FSETP.EQ.AND P1, PT, R26, RZ, PT ;  /* 0x000000ff1a00820b */ /* 0x030fe20003f22000 */
[----:B------:R-:W-:Y:S01]  /*4f50*/  @!UPT UIADD3 URZ, UPT, UPT, URZ, URZ, URZ ;  /* 0x000000fffffff290 */ /* 0x000fe2000fffe0ff */
[----:B------:R-:W-:Y:S11]  /*4f60*/  @!P0 BRA `(.L_x_90) ;  /* 0x0000000000188947 */ /* 0x000ff60003800000 */
[----:B------:R-:W-:Y:S02]  /*4f70*/  LOP3.LUT P0, RZ, R45, 0xff, RZ, 0xc0, !PT ;  /* 0x000000ff2dff7812 */ /* 0x000fe4000780c0ff */
[----:B------:R-:W-:Y:S04]  /*4f80*/  ISETP.NE.U32.AND P1, PT, R2, RZ, PT ;  /* 0x000000ff0200720c */ /* 0x000fe80003f25070 */
[----:B------:R-:W-:Y:S04]  /*4f90*/  ISETP.NE.AND.EX P1, PT, R3, RZ, PT, P1 ;  /* 0x000000ff0300720c */ /* 0x000fe80003f25310 */
[----:B------:R-:W-:Y:S03]  /*4fa0*/  PLOP3.LUT P1, PT, P1, PT, PT, 0x8, 0x80 ;  /* 0x000000000080781c */ /* 0x000fe60000f2e170 */
[----:B------:R-:W-:Y:S11]  /*4fb0*/  @P0 FSETP.EQ.AND P1, PT, R26, RZ, PT ;  /* 0x000000ff1a00020b */ /* 0x000ff60003f22000 */
[----:B------:R-:W-:Y:S02]  /*4fc0*/  @!UPT UIADD3 URZ, UPT, UPT, URZ, URZ, URZ ;  /* 0x000000fffffff290 */ /* 0x000fe4000fffe0ff */
.L_x_90:
[----:B------:R-:W-:Y:S01]  /*4fd0*/  ULEA UR4, UR12, UR24, 0x3 ;  /* 0x000000180c047291 */ /* 0x000fe2000f8e18ff */
[----:B------:R-:W-:Y:S02]  /*4fe0*/  SHF.L.U32 R9, R15, 0x1f, RZ ;  /* 0x0000001f0f097819 */ /* 0x000fe400000006ff */
[----:B------:R-:W-:Y:S04]  /*4ff0*/  ELECT P0, URZ, PT ;  /* 0x0000000000ff782f */ /* 0x000fe80003800000 */
[----:B------:R-:W-:Y:S02]  /*5000*/  PLOP3.LUT P1, PT, P1, P0, PT, 0xf2, 0x2f ;  /* 0x00000000002f781c */ /* 0x000fe40000f21e72 */
[----:B------:R-:W3:Y:S11]  /*5010*/  SYNCS.PHASECHK.TRANS64.TRYWAIT P2, [UR4+0xe8], R9 ;  /* 0x0000e809ff0075a7 */ /* 0x000ef60008041104 */
[----:B------:R-:W-:Y:S05]  /*5020*/  @!P1 IADD3 R8, P0, PT, R16, 0x580, RZ ;  /* 0x0000058010089810 */ /* 0x000fea0007f1e0ff */
[----:B-1----:R-:W-:Y:S01]  /*5030*/  @!P1 IMAD.X R6, RZ, RZ, R17, P0 ;  /* 0x000000ffff069224 */ /* 0x002fe200000e0611 */
[----:B---3--:R-:W-:Y:S07]  /*5040*/  @!P2 BRA `(.L_x_91) ;  /* 0x0000003400dca947 */ /* 0x008fee0003800000 */
.L_x_180:
[----:B------:R-:W-:Y:S01]  /*5050*/  @!P1 R2UR UR7, R6 ;  /* 0x00000000060792ca */ /* 0x000fe200000e0000 */
[----:B------:R-:W-:Y:S01]  /*5060*/  UIADD3 UR5, UPT, UPT, UR12, 0x1, URZ ;  /* 0x000000010c057890 */ /* 0x000fe2000fffe0ff */
[----:B------:R-:W-:Y:S01]  /*5070*/  @!P1 R2UR UR6, R8 ;  /* 0x00000000080692ca */ /* 0x000fe200000e0000 */
[----:B------:R-:W-:Y:S01]  /*5080*/  UIADD3 UR9, UPT, UPT, UR4, 0xd0, URZ ;  /* 0x000000d004097890 */ /* 0x000fe2000fffe0ff */
[----:B------:R-:W-:Y:S01]  /*5090*/  @!P1 IMAD.MOV.U32 R6, RZ, RZ, 0x1000 ;  /* 0x00001000ff069424 */ /* 0x000fe200078e00ff */
[----:B------:R-:W-:Y:S01]  /*50a0*/  UISETP.NE.AND UP0, UPT, UR5, 0x3, UPT ;  /* 0x000000030500788c */ /* 0x000fe2000bf05270 */
[----:B------:R-:W-:Y:S01]  /*50b0*/  VIADD R14, R14, 0x1 ;  /* 0x000000010e0e7836 */ /* 0x000fe20000000000 */
[----:B------:R-:W-:Y:S01]  /*50c0*/  UMOV UR22, 0x0 ;  /* 0x0000000000167882 */ /* 0x000fe20000000000 */
[----:B------:R-:W-:Y:S01]  /*50d0*/  UMOV UR23, 0x10000000 ;  /* 0x1000000000177882 */ /* 0x000fe20000000000 */
[----:B------:R-:W-:Y:S04]  /*50e0*/  UPRMT UR20, UR54, 0x654, UR9 ;  /* 0x0000065436147896 */ /* 0x000fe80008000009 */
[----:B-1----:R-:W-:Y:S01]  /*50f0*/  IMAD.U32 R9, RZ, RZ, UR7 ;  /* 0x00000007ff097e24 */ /* 0x002fe2000f8e00ff */
[----:B------:R-:W-:Y:S01]  /*5100*/  USEL UR7, URZ, 0x1, UP0 ;  /* 0x00000001ff077887 */ /* 0x000fe20008000000 */
[----:B------:R-:W-:Y:S01]  /*5110*/  IMAD.U32 R8, RZ, RZ, UR6 ;  /* 0x00000006ff087e24 */ /* 0x000fe2000f8e00ff */
[----:B------:R-:W-:Y:S02]  /*5120*/  USEL UR6, UR5, URZ, UP0 ;  /* 0x000000ff05067287 */ /* 0x000fe40008000000 */
[----:B------:R-:W-:Y:S01]  /*5130*/  VOTEU.ALL UP0, P1 ;  /* 0x0000000000ff7886 */ /* 0x000fe20000800000 */
[----:B------:R-:W-:Y:S02]  /*5140*/  @!P1 R2UR UR19, R9 ;  /* 0x00000000091392ca */ /* 0x000fe400000e0000 */
[----:B------:R-:W-:Y:S02]  /*5150*/  @!P1 R2UR UR18, R8 ;  /* 0x00000000081292ca */ /* 0x000fe400000e0000 */
[----:B------:R-:W-:Y:S01]  /*5160*/  @!UP0 ULEA UR5, UR12, UR24, 0xc ;  /* 0x000000180c058291 */ /* 0x000fe2000f8e60ff */
[----:B------:R-:W-:Y:S02]  /*5170*/  LOP3.LUT R15, R15, UR7, RZ, 0x3c, !PT ;  /* 0x000000070f0f7c12 */ /* 0x000fe4000f8e3cff */
[----:B------:R-:W-:Y:S01]  /*5180*/  UMOV UR12, UR36 ;  /* 0x00000024000c7c82 */ /* 0x000fe20008000000 */
[----:B------:R-:W-:Y:S01]  /*5190*/  @!UP0 UIADD3 UR8, UPT, UPT, UR5, 0x200, URZ ;  /* 0x0000020005088890 */ /* 0x000fe2000fffe0ff */
[----:B------:R-:W-:Y:S01]  /*51a0*/  SHF.L.U32 R0, R15, 0x1f, RZ ;  /* 0x0000001f0f007819 */ /* 0x000fe200000006ff */
[----:B------:R-:W-:Y:S01]  /*51b0*/  VOTEU.ALL UP0, P1 ;  /* 0x0000000000ff7886 */ /* 0x000fe20000800000 */
[----:B------:R-:W-:Y:S06]  /*51c0*/  ULEA UR5, UR6, UR24, 0x3 ;  /* 0x0000001806057291 */ /* 0x000fec000f8e18ff */
[----:B------:R1:W-:Y:S01]  /*51d0*/  @!UP0 UTMALDG.3D [UR8], [UR18], desc[UR22] ;  /* 0x00001608120085b4 */ /* 0x0003e20008011000 */
[----:B------:R1:W-:Y:S01]  /*51e0*/  @!P1 SYNCS.ARRIVE.TRANS64.RED.A0TR RZ, [UR4+0xd0], R6 ;  /* 0x0000d006ffff99a7 */ /* 0x0003e20008300404 */
[----:B------:R-:W-:Y:S01]  /*51f0*/  SYNCS.ARRIVE.TRANS64.RED.A1T0 RZ, [UR20], RZ ;  /* 0x000000ffffff79a7 */ /* 0x000fe20008100414 */
[----:B------:R-:W3:Y:S02]  /*5200*/  SYNCS.PHASECHK.TRANS64.TRYWAIT P0, [UR5+0xe8], R0 ;  /* 0x0000e800ff0075a7 */ /* 0x000ee40008001105 */
[----:B-1-3--:R-:W-:Y:S05]  /*5210*/  @!P0 BRA `(.L_x_92) ;  /* 0x0000003400808947 */ /* 0x00afea0003800000 */
.L_x_182:
[----:B------:R-:W-:Y:S01]  /*5220*/  UIADD3 UR9, UPT, UPT, UR5, 0xd0, URZ ;  /* 0x000000d005097890 */ /* 0x000fe2000fffe0ff */
[----:B-1----:R-:W-:Y:S01]  /*5230*/  @!P1 IADD3 R6, P0, PT, R16, 0x580, RZ ;  /* 0x0000058010069810 */ /* 0x002fe20007f1e0ff */
[----:B------:R-:W-:Y:S01]  /*5240*/  UPLOP3.LUT UP3, UPT, UPT, UPT, UPT, 0x80, 0x8 ;  /* 0x000000000008789c */ /* 0x000fe20003f6f070 */
[----:B------:R-:W-:Y:S01]  /*5250*/  R2UR UR23, R47 ;  /* 0x000000002f1772ca */ /* 0x000fe200000e0000 */
[----:B------:R-:W-:Y:S01]  /*5260*/  UMOV UR20, 0x0 ;  /* 0x0000000000147882 */ /* 0x000fe20000000000 */
[----:B------:R-:W-:Y:S01]  /*5270*/  @!P1 R2UR UR7, R6 ;  /* 0x00000000060792ca */ /* 0x000fe200000e0000 */
[----:B------:R-:W-:Y:S01]  /*5280*/  @!P1 IMAD.X R0, RZ, RZ, R17, P0 ;  /* 0x000000ffff009224 */ /* 0x000fe200000e0611 */
[----:B------:R-:W-:Y:S01]  /*5290*/  UMOV UR21, 0x10000000 ;  /* 0x1000000000157882 */ /* 0x000fe20000000000 */
[----:B------:R-:W-:Y:S01]  /*52a0*/  UMOV UR12, UR36 ;  /* 0x00000024000c7c82 */ /* 0x000fe20008000000 */
[----:B------:R-:W-:Y:S01]  /*52b0*/  VOTEU.ALL UP0, P1 ;  /* 0x0000000000ff7886 */ /* 0x000fe20000800000 */
[----:B------:R-:W-:Y:S01]  /*52c0*/  R2UR UR22, R48 ;  /* 0x00000000301672ca */ /* 0x000fe200000e0000 */
[----:B------:R-:W-:Y:S01]  /*52d0*/  UMOV UR36, UR25 ;  /* 0x0000001900247c82 */ /* 0x000fe20008000000 */
[----:B------:R-:W-:Y:S02]  /*52e0*/  @!P1 R2UR UR4, R0 ;  /* 0x00000000000492ca */ /* 0x000fe400000e0000 */
[----:B------:R-:W-:Y:S01]  /*52f0*/  @!UP0 UIADD3 UR10, UPT, UPT, UR10, 0x20, URZ ;  /* 0x000000200a0a8890 */ /* 0x000fe2000fffe0ff */
[C---:B------:R-:W-:Y:S01]  /*5300*/  ISETP.NE.AND P0, PT, R14.reuse, 0x2, PT ;  /* 0x000000020e00780c */ /* 0x040fe20003f05270 */
[----:B------:R-:W-:Y:S02]  /*5310*/  UIADD3 UR32, UPT, UPT, UR13, UR23, URZ ;  /* 0x000000170d207290 */ /* 0x000fe4000fffe0ff */
[----:B------:R-:W-:Y:S01]  /*5320*/  IMAD.U32 R8, RZ, RZ, UR7 ;  /* 0x00000007ff087e24 */ /* 0x000fe2000f8e00ff */
[----:B------:R-:W-:Y:S02]  /*5330*/  SEL R0, RZ, 0x1, P0 ;  /* 0x00000001ff007807 */ /* 0x000fe40000000000 */
[----:B------:R-:W-:Y:S02]  /*5340*/  SEL R14, R14, RZ, P0 ;  /* 0x000000ff0e0e7207 */ /* 0x000fe40000000000 */
[----:B------:R-:W-:Y:S01]  /*5350*/  @!P1 R2UR UR18, R8 ;  /* 0x00000000081292ca */ /* 0x000fe200000e0000 */
[----:B------:R-:W-:Y:S01]  /*5360*/  UIADD3 UR29, UPT, UPT, UR14, UR22, URZ ;  /* 0x000000160e1d7290 */ /* 0x000fe2000fffe0ff */
[----:B------:R-:W-:Y:S01]  /*5370*/  IMAD.U32 R9, RZ, RZ, UR4 ;  /* 0x00000004ff097e24 */ /* 0x000fe2000f8e00ff */
[----:B------:R-:W-:Y:S01]  /*5380*/  @!UP0 ULEA UR4, UR6, UR24, 0xc ;  /* 0x0000001806048291 */ /* 0x000fe2000f8e60ff */
[----:B------:R-:W-:Y:S03]  /*5390*/  LOP3.LUT R13, R13, R0, RZ, 0x3c, !PT ;  /* 0x000000000d0d7212 */ /* 0x000fe600078e3cff */
[----:B------:R-:W-:Y:S01]  /*53a0*/  @!P1 R2UR UR19, R9 ;  /* 0x00000000091392ca */ /* 0x000fe200000e0000 */
[----:B------:R-:W-:Y:S01]  /*53b0*/  @!UP0 UIADD3 UR8, UPT, UPT, UR4, 0x200, URZ ;  /* 0x0000020004088890 */ /* 0x000fe2000fffe0ff */
[----:B------:R-:W-:Y:S01]  /*53c0*/  VOTEU.ALL UP0, P1 ;  /* 0x0000000000ff7886 */ /* 0x000fe20000800000 */
[----:B------:R-:W-:Y:S10]  /*53d0*/  UPRMT UR4, UR54, 0x654, UR9 ;  /* 0x0000065436047896 */ /* 0x000ff40008000009 */
[----:B------:R1:W-:Y:S01]  /*53e0*/  @!UP0 UTMALDG.3D [UR8], [UR18], desc[UR20] ;  /* 0x00001408120085b4 */ /* 0x0003e20008011000 */
[----:B------:R3:W-:Y:S01]  /*53f0*/  @!P1 SYNCS.ARRIVE.TRANS64.RED.A0TR RZ, [UR5+0xd0], R7 ;  /* 0x0000d007ffff99a7 */ /* 0x0007e20008300405 */
[----:B------:R-:W-:Y:S01]  /*5400*/  SYNCS.ARRIVE.TRANS64.RED.A1T0 RZ, [UR4], RZ ;  /* 0x000000ffffff79a7 */ /* 0x000fe20008100404 */
[----:B------:R-:W-:Y:S04]  /*5410*/  UIADD3 UR4, UPT, UPT, UR6, 0x1, URZ ;  /* 0x0000000106047890 */ /* 0x000fe8000fffe0ff */
[----:B------:R-:W-:Y:S04]  /*5420*/  UISETP.NE.AND UP0, UPT, UR4, 0x3, UPT ;  /* 0x000000030400788c */ /* 0x000fe8000bf05270 */
[----:B------:R-:W-:Y:S06]  /*5430*/  USEL UR5, URZ, 0x1, UP0 ;  /* 0x00000001ff057887 */ /* 0x000fec0008000000 */
[----:B------:R-:W-:Y:S01]  /*5440*/  LOP3.LUT R15, R15, UR5, RZ, 0x3c, !PT ;  /* 0x000000050f0f7c12 */ /* 0x000fe2000f8e3cff */
[----:B-1----:R-:W-:Y:S01]  /*5450*/  USEL UR12, UR4, URZ, UP0 ;  /* 0x000000ff040c7287 */ /* 0x002fe20008000000 */
[----:B------:R-:W-:Y:S11]  /*5460*/  BRA.U UP1, `(.L_x_93) ;  /* 0xfffffff101f07547 */ /* 0x000ff6000b83ffff */
[----:B------:R-:W-:Y:S01]  /*5470*/  UIADD3 UR24, UPT, UPT, UR24, 0xe8, URZ ;  /* 0x000000e818187890 */ /* 0x000fe2000fffe0ff */
[----:B------:R-:W-:-:S03]  /*5480*/  SHF.L.U32 R2, R15, 0x1f, RZ ;  /* 0x0000001f0f027819 */ /* 0x000fc600000006ff */
[----:B------:R-:W-:-:S09]  /*5490*/  ULEA UR4, UR12, UR24, 0x3 ;  /* 0x000000180c047291 */ /* 0x000fd2000f8e18ff */
[----:B------:R-:W1:Y:S02]  /*54a0*/  SYNCS.PHASECHK.TRANS64.TRYWAIT P0, [UR4], R2 ;  /* 0x00000002ff0075a7 */ /* 0x000e640008001104 */
[----:B-1----:R-:W-:Y:S05]  /*54b0*/  @!P0 BRA `(.L_x_94) ;  /* 0x0000003000f08947 */ /* 0x002fea0003800000 */
.L_x_184:
        /* <DEDUP_REMOVED lines=9> */
.L_x_186:
[----:B------:R-:W-:-:S04]  /*5550*/  UIADD3 UR4, UPT, UPT, UR4, 0x1, URZ ;  /* 0x0000000104047890 */ /* 0x000fc8000fffe0ff */
[----:B------:R-:W-:-:S04]  /*5560*/  UISETP.NE.AND UP0, UPT, UR4, 0x3, UPT ;  /* 0x000000030400788c */ /* 0x000fc8000bf05270 */
[----:B------:R-:W-:Y:S02]  /*5570*/  USEL UR5, URZ, 0x1, UP0 ;  /* 0x00000001ff057887 */ /* 0x000fe40008000000 */
[----:B------:R-:W-:-:S04]  /*5580*/  USEL UR4, UR4, URZ, UP0 ;  /* 0x000000ff04047287 */ /* 0x000fc80008000000 */
[----:B------:R-:W-:Y:S01]  /*5590*/  ULEA UR4, UR4, UR24, 0x3 ;  /* 0x0000001804047291 */ /* 0x000fe2000f8e18ff */
[----:B-1----:R-:W-:-:S04]  /*55a0*/  LOP3.LUT R2, R15, UR5, RZ, 0x3c, !PT ;  /* 0x000000050f027c12 */ /* 0x002fc8000f8e3cff */
[----:B------:R-:W-:Y:S01]  /*55b0*/  SHF.L.U32 R2, R2, 0x1f, RZ ;  /* 0x0000001f02027819 */ /* 0x000fe200000006ff */
[----:B------:R-:W-:-:S07]  /*55c0*/  IMAD.U32 R0, RZ, RZ, UR4 ;  /* 0x00000004ff007e24 */ /* 0x000fce000f8e00ff */
.L_x_96:
[----:B-1----:R1:W4:Y:S02]  /*55d0*/  SYNCS.PHASECHK.TRANS64.TRYWAIT P0, [R0+URZ], R2 ;  /* 0x00000002000075a7 */ /* 0x00232400080011ff */
[----:B----4-:R-:W-:Y:S05]  /*55e0*/  @!P0 NANOSLEEP.SYNCS 0x989680 ;  /* 0x009896800000895d */ /* 0x010fea0003900000 */
[----:B------:R-:W4:Y:S02]  /*55f0*/  @!P0 SYNCS.PHASECHK.TRANS64 P0, [R0+URZ], R2 ;  /* 0x00000002000085a7 */ /* 0x000f2400080010ff */
[----:B--2-4-:R-:W-:Y:S05]  /*5600*/  @P0 EXIT ;  /* 0x000000000000094d */ /* 0x014fea0003800000 */
[----:B------:R-:W-:Y:S05]  /*5610*/  BRA `(.L_x_96) ;  /* 0xfffffffc00ec7947 */ /* 0x000fea000383ffff */
.L_x_84:
[----:B------:R-:W-:-:S06]  /*5620*/  UISETP.GE.AND UP0, UPT, UR22, 0x4, UPT ;  /* 0x000000041600788c */ /* 0x000fcc000bf06270 */
[----:B------:R-:W-:-:S13]  /*5630*/  PLOP3.LUT P0, PT, PT, PT, UP0, 0x80, 0x8 ;  /* 0x000000000008781c */ /* 0x000fda0003f0f008 */
[----:B-1----:R-:W-:Y:S05]  /*5640*/  @!P0 EXIT ;  /* 0x000000000000894d */ /* 0x002fea0003800000 */
[----:B------:R-:W-:Y:S01]  /*5650*/  BAR.SYNC.DEFER_BLOCKING 0x6, 0xa0 ;  /* 0x0182800000007b1d */ /* 0x000fe20000010000 */
[C---:B------:R-:W-:Y:S01]  /*5660*/  IMAD.SHL.U32 R3, R55.reuse, 0x20, RZ ;  /* 0x0000002037037824 */ /* 0x040fe200078e00ff */
[----:B------:R-:W-:Y:S01]  /*5670*/  SHF.R.U32.HI R4, RZ, 0x1, R55 ;  /* 0x00000001ff047819 */ /* 0x000fe20000011637 */
[C---:B------:R-:W-:Y:S01]  /*5680*/  IMAD.SHL.U32 R2, R55.reuse, 0x10, RZ ;  /* 0x0000001037027824 */ /* 0x040fe200078e00ff */
[C---:B------:R-:W-:Y:S01]  /*5690*/  LOP3.LUT P0, RZ, R55.reuse, 0x4, RZ, 0xc0, !PT ;  /* 0x0000000437ff7812 */ /* 0x040fe2000780c0ff */
[----:B------:R-:W-:Y:S01]  /*56a0*/  IMAD.U32 R23, R55, 0x10000, RZ ;  /* 0x0001000037177824 */ /* 0x000fe200078e00ff */
[----:B------:R-:W-:Y:S01]  /*56b0*/  UMOV UR44, 0x400 ;  /* 0x00000400002c7882 */ /* 0x000fe20000000000 */
[----:B------:R-:W1:Y:S01]  /*56c0*/  LDCU.64 UR4, c[0x0][0x890] ;  /* 0x00011200ff0477ac */ /* 0x000e620008000a00 */
[----:B------:R-:W2:Y:S01]  /*56d0*/  LDC.64 R42, c[0x0][0x8b0] ;  /* 0x00022c00ff2a7b82 */ /* 0x000ea20000000a00 */
[----:B------:R-:W-:Y:S01]  /*56e0*/  LOP3.LUT R5, R3, 0xc0, RZ, 0xc0, !PT ;  /* 0x000000c003057812 */ /* 0x000fe200078ec0ff */
[----:B------:R-:W-:Y:S01]  /*56f0*/  IMAD.SHL.U32 R44, R55, 0x4, RZ ;  /* 0x00000004372c7824 */ /* 0x000fe200078e00ff */
[----:B------:R-:W-:Y:S01]  /*5700*/  ULEA UR44, UR54, UR44, 0x18 ;  /* 0x0000002c362c7291 */ /* 0x000fe2000f8ec0ff */
[----:B------:R-:W-:Y:S01]  /*5710*/  LOP3.LUT R2, R2, 0x600, RZ, 0xc0, !PT ;  /* 0x0000060002027812 */ /* 0x000fe200078ec0ff */
[----:B------:R-:W-:Y:S01]  /*5720*/  IMAD.MOV.U32 R54, RZ, RZ, 0x10 ;  /* 0x00000010ff367424 */ /* 0x000fe200078e00ff */
[----:B------:R-:W-:Y:S01]  /*5730*/  LOP3.LUT R4, R5, 0x8, R4, 0xf8, !PT ;  /* 0x0000000805047812 */ /* 0x000fe200078ef804 */
[----:B------:R-:W-:Y:S01]  /*5740*/  IMAD.MOV.U32 R22, RZ, RZ, RZ ;  /* 0x000000ffff167224 */ /* 0x000fe200078e00ff */
[----:B------:R-:W3:Y:S01]  /*5750*/  LDC.64 R40, c[0x0][0x8a8] ;  /* 0x00022a00ff287b82 */ /* 0x000ee20000000a00 */
[----:B------:R-:W-:-:S02]  /*5760*/  LOP3.LUT R2, R2, 0x20, R3, 0xf8, !PT ;  /* 0x0000002002027812 */ /* 0x000fc400078ef803 */
[----:B------:R-:W-:Y:S02]  /*5770*/  CS2R R52, SRZ ;  /* 0x0000000000347805 */ /* 0x000fe4000001ff00 */
[----:B------:R-:W-:Y:S01]  /*5780*/  LOP3.LUT R23, R23, 0x600000, RZ, 0xc0, !PT ;  /* 0x0060000017177812 */ /* 0x000fe200078ec0ff */
[----:B------:R-:W-:Y:S01]  /*5790*/  IMAD.MOV.U32 R51, RZ, RZ, RZ ;  /* 0x000000ffff337224 */ /* 0x000fe200078e00ff */
[----:B------:R-:W-:Y:S01]  /*57a0*/  LOP3.LUT R44, R4, 0x18, R44, 0x78, !PT ;  /* 0x00000018042c7812 */ /* 0x000fe200078e782c */
[----:B------:R-:W4:Y:S01]  /*57b0*/  LDCU UR63, c[0x0][0x370] ;  /* 0x00006e00ff3f77ac */ /* 0x000f220008000800 */
[----:B------:R-:W-:Y:S01]  /*57c0*/  LOP3.LUT R2, R2, 0x100, R3, 0xf8, !PT ;  /* 0x0000010002027812 */ /* 0x000fe200078ef803 */
[----:B------:R-:W4:Y:S01]  /*57d0*/  LDS R0, [UR44+0x1c0] ;  /* 0x0001c02cff007984 */ /* 0x000f220008000800 */
[----:B-1----:R-:W-:Y:S01]  /*57e0*/  IMAD.U32 R57, RZ, RZ, UR4 ;  /* 0x00000004ff397e24 */ /* 0x002fe2000f8e00ff */
[----:B------:R-:W-:Y:S01]  /*57f0*/  UIADD3 UR4, UPT, UPT, UR44, 0x200, URZ ;  /* 0x000002002c047890 */ /* 0x000fe2000fffe0ff */
[----:B------:R-:W-:Y:S01]  /*5800*/  LOP3.LUT R44, R2, R44, RZ, 0xfc, !PT ;  /* 0x0000002c022c7212 */ /* 0x000fe200078efcff */
[----:B------:R-:W-:Y:S01]  /*5810*/  IMAD.U32 R56, RZ, RZ, UR5 ;  /* 0x00000005ff387e24 */ /* 0x000fe2000f8e00ff */
[----:B------:R-:W-:Y:S01]  /*5820*/  LOP3.LUT R55, R55, 0x60, RZ, 0xc0, !PT ;  /* 0x0000006037377812 */ /* 0x000fe200078ec0ff */
[----:B------:R-:W1:Y:S01]  /*5830*/  LDCU UR41, c[0x0][0xb0c] ;  /* 0x00016180ff2977ac */ /* 0x000e620008000800 */
[----:B------:R-:W-:Y:S01]  /*5840*/  SEL R54, R54, 0xfffffff0, !P0 ;  /* 0xfffffff036367807 */ /* 0x000fe20004000000 */
[----:B------:R-:W-:Y:S01]  /*5850*/  IMAD.U32 R59, RZ, RZ, UR4 ;  /* 0x00000004ff3b7e24 */ /* 0x000fe2000f8e00ff */
[----:B------:R-:W1:Y:S01]  /*5860*/  LDCU UR39, c[0x0][0xb30] ;  /* 0x00016600ff2777ac */ /* 0x000e620008000800 */
[----:B------:R-:W1:Y:S01]  /*5870*/  LDCU.64 UR60, c[0x0][0x888] ;  /* 0x00011100ff3c77ac */ /* 0x000e620008000a00 */
[----:B------:R-:W1:Y:S01]  /*5880*/  LDCU.64 UR42, c[0x0][0xb28] ;  /* 0x00016500ff2a77ac */ /* 0x000e620008000a00 */
[----:B------:R-:W1:Y:S01]  /*5890*/  LDCU.128 UR56, c[0x0][0xb10] ;  /* 0x00016200ff3877ac */ /* 0x000e620008000c00 */
[----:B------:R-:W1:Y:S01]  /*58a0*/  LDCU UR62, c[0x0][0x374] ;  /* 0x00006e80ff3e77ac */ /* 0x000e620008000800 */
[----:B------:R-:W-:Y:S01]  /*58b0*/  UMOV UR55, 0x1 ;  /* 0x0000000100377882 */ /* 0x000fe20000000000 */
[----:B------:R-:W-:Y:S01]  /*58c0*/  UMOV UR46, URZ ;  /* 0x000000ff002e7c82 */ /* 0x000fe20008000000 */
[----:B------:R-:W-:Y:S01]  /*58d0*/  UMOV UR53, URZ ;  /* 0x000000ff00357c82 */ /* 0x000fe20008000000 */
[----:B------:R-:W-:Y:S01]  /*58e0*/  UMOV UR52, URZ ;  /* 0x000000ff00347c82 */ /* 0x000fe20008000000 */
[----:B-1234-:R-:W-:-:S07]  /*58f0*/  IMAD.IADD R23, R0, 0x1, R23 ;  /* 0x0000000100177824 */ /* 0x01efce00078e0217 */
.L_x_127:
[C---:B------:R-:W-:Y:S02]  /*5900*/  LEA R0, R51.reuse, UR44, 0x3 ;  /* 0x0000002c33007c11 */ /* 0x040fe4000f8e18ff */
[----:B------:R-:W-:Y:S02]  /*5910*/  SHF.L.U32 R2, R52, 0x1f, RZ ;  /* 0x0000001f34027819 */ /* 0x000fe400000006ff */
[----:B-1----:R-:W-:Y:S02]  /*5920*/  LEA R4, R51, UR44, 0x4 ;  /* 0x0000002c33047c11 */ /* 0x002fe4000f8e20ff */
[----:B------:R-:W1:Y:S02]  /*5930*/  SYNCS.PHASECHK.TRANS64.TRYWAIT P0, [R0+URZ+0x110], R2 ;  /* 0x00011002000075a7 */ /* 0x000e6400080011ff */
[----:B-1----:R-:W-:Y:S05]  /*5940*/  @!P0 BRA `(.L_x_97) ;  /* 0x0000002c00fc8947 */ /* 0x002fea0003800000 */
.L_x_187:
[----:B------:R-:W-:Y:S01]  /*5950*/  R2UR UR7, R58 ;  /* 0x000000003a0772ca */ /* 0x000fe200000e0000 */
[----:B------:R-:W2:Y:S01]  /*5960*/  LDS.128 R4, [R4+0x1a0] ;  /* 0x0001a00004047984 */ /* 0x000ea20000000c00 */
[----:B-1----:R-:W-:Y:S01]  /*5970*/  VIADD R0, R0, 0x120 ;  /* 0x0000012000007836 */ /* 0x002fe20000000000 */
[----:B------:R-:W-:Y:S04]  /*5980*/  UISETP.GE.AND UP0, UPT, UR40, 0x1, UPT ;  /* 0x000000012800788c */ /* 0x000fe8000bf06270 */
[----:B------:R-:W-:Y:S01]  /*5990*/  PRMT R0, RZ, 0x654, R0 ;  /* 0x00000654ff007816 */ /* 0x000fe20000000000 */
[----:B------:R-:W-:Y:S01]  /*59a0*/  @!PT LDS RZ, [RZ] ;  /* 0x00000000fffff984 */ /* 0x000fe20000000800 */
[----:B------:R-:W-:Y:S01]  /*59b0*/  @!PT LDS RZ, [RZ] ;  /* 0x00000000fffff984 */ /* 0x000fe20000000800 */
[----:B------:R-:W-:Y:S01]  /*59c0*/  @!PT LDS RZ, [RZ] ;  /* 0x00000000fffff984 */ /* 0x000fe20000000800 */
[----:B------:R-:W-:Y:S01]  /*59d0*/  @!PT LDS RZ, [RZ] ;  /* 0x00000000fffff984 */ /* 0x000fe20000000800 */
[----:B------:R1:W-:Y:S06]  /*59e0*/  MEMBAR.ALL.CTA ;  /* 0x0000000000007992 */ /* 0x0003ec0000008000 */
[----:B-1----:R-:W1:Y:S02]  /*59f0*/  FENCE.VIEW.ASYNC.S ;  /* 0x00000000000073c6 */ /* 0x002e640000000000 */
[----:B-1----:R1:W-:Y:S01]  /*5a00*/  SYNCS.ARRIVE.TRANS64.RED.A1T0 RZ, [R0+URZ], RZ ;  /* 0x000000ff00ff79a7 */ /* 0x0023e200081004ff */
[----:B--2---:R-:W-:Y:S11]  /*5a10*/  LOP3.LUT P0, RZ, R6, 0x1, RZ, 0xc0, !PT ;  /* 0x0000000106ff7812 */ /* 0x004ff6000780c0ff */
[----:B------:R-:W-:Y:S02]  /*5a20*/  @!UPT UIADD3 URZ, UPT, UPT, URZ, URZ, URZ ;  /* 0x000000fffffff290 */ /* 0x000fe4000fffe0ff */
[----:B------:R-:W-:Y:S01]  /*5a30*/  VOTEU.ANY UP1, P0 ;  /* 0x0000000000ff7886 */ /* 0x000fe20000020100 */
[----:B------:R-:W-:Y:S01]  /*5a40*/  PLOP3.LUT P0, PT, PT, PT, UP1, 0x80, 0x8 ;  /* 0x000000000008781c */ /* 0x000fe20003f0f018 */
[----:B------:R-:W-:Y:S06]  /*5a50*/  UP2UR UR4, UPR, URZ, 0x2 ;  /* 0x00000002ff047883 */ /* 0x000fec0008000000 */
[----:B------:R-:W-:Y:S06]  /*5a60*/  IMAD.U32 R60, RZ, RZ, UR4 ;  /* 0x00000004ff3c7e24 */ /* 0x000fec000f8e00ff */
[----:B------:R-:W-:Y:S02]  /*5a70*/  @P0 SHF.R.U32.HI R2, RZ, 0x10, R5 ;  /* 0x00000010ff020819 */ /* 0x000fe40000011605 */
[----:B------:R-:W-:Y:S02]  /*5a80*/  @P0 MOV R3, R4 ;  /* 0x0000000400030202 */ /* 0x000fe40000000f00 */
[----:B------:R-:W-:Y:S02]  /*5a90*/  @P0 R2UR UR4, R2 ;  /* 0x00000000020402ca */ /* 0x000fe400000e0000 */
[----:B------:R-:W-:Y:S02]  /*5aa0*/  @P0 LOP3.LUT R4, R5, 0xffff, RZ, 0xc0, !PT ;  /* 0x0000ffff05040812 */ /* 0x000fe400078ec0ff */
[----:B------:R-:W-:Y:S02]  /*5ab0*/  @P0 R2UR UR6, R3 ;  /* 0x00000000030602ca */ /* 0x000fe400000e0000 */
[----:B------:R-:W-:Y:S07]  /*5ac0*/  @P0 R2UR UR5, R4 ;  /* 0x00000000040502ca */ /* 0x000fee00000e0000 */
[----:B------:R-:W-:Y:S02]  /*5ad0*/  @UP1 UMOV UR7, UR4 ;  /* 0x0000000400071c82 */ /* 0x000fe40008000000 */
[----:B------:R-:W-:Y:S02]  /*5ae0*/  IMAD.U32 R58, RZ, RZ, UR7 ;  /* 0x00000007ff3a7e24 */ /* 0x000fe4000f8e00ff */
[----:B------:R-:W-:Y:S02]  /*5af0*/  @UP1 UMOV UR38, UR6 ;  /* 0x0000000600261c82 */ /* 0x000fe40008000000 */
[----:B------:R-:W-:Y:S01]  /*5b00*/  @UP1 UMOV UR37, UR5 ;  /* 0x0000000500251c82 */ /* 0x000fe20008000000 */
[----:B-1----:R-:W-:Y:S05]  /*5b10*/  BRA.U !UP0, `(.L_x_98) ;  /* 0x0000000108cc7547 */ /* 0x002fea000b800000 */
[----:B------:R-:W1:Y:S01]  /*5b20*/  LDCU UR12, c[0x0][0xb20] ;  /* 0x00016400ff0c77ac */ /* 0x000e620008000800 */
[----:B------:R-:W-:Y:S02]  /*5b30*/  UIMAD.WIDE.U32 UR4, UR62, UR59, URZ ;  /* 0x0000003b3e0472a5 */ /* 0x000fe4000f8e00ff */
[----:B------:R-:W-:Y:S02]  /*5b40*/  UIMAD.WIDE.U32 UR6, UR63, UR56, URZ ;  /* 0x000000383f0672a5 */ /* 0x000fe4000f8e00ff */
[----:B------:R-:W-:Y:S02]  /*5b50*/  UISETP.NE.AND UP0, UPT, UR58, 0x1, UPT ;  /* 0x000000013a00788c */ /* 0x000fe4000bf05270 */
[----:B------:R-:W-:Y:S02]  /*5b60*/  UIMAD.WIDE.U32 UR8, UR37, UR59, URZ ;  /* 0x0000003b250872a5 */ /* 0x000fe4000f8e00ff */
[----:B------:R-:W-:Y:S02]  /*5b70*/  UIMAD.WIDE.U32 UR10, UR38, UR56, URZ ;  /* 0x00000038260a72a5 */ /* 0x000fe4000f8e00ff */
[----:B------:R-:W-:Y:S02]  /*5b80*/  UISETP.NE.AND UP1, UPT, UR41, 0x1, UPT ;  /* 0x000000012900788c */ /* 0x000fe4000bf25270 */
[----:B------:R-:W-:Y:S01]  /*5b90*/  UISETP.NE.AND UP2, UPT, UR40, 0x1, UPT ;  /* 0x000000012800788c */ /* 0x000fe2000bf45270 */
[----:B------:R-:W-:Y:S02]  /*5ba0*/  UMOV UR4, UR5 ;  /* 0x0000000500047c82 */ /* 0x000fe40008000000 */
[----:B-1----:R-:W-:Y:S03]  /*5bb0*/  USHF.R.U32.HI UR5, URZ, UR12, UR4 ;  /* 0x0000000cff057299 */ /* 0x002fe60008011604 */
[----:B------:R-:W-:Y:S02]  /*5bc0*/  UMOV UR4, UR7 ;  /* 0x0000000700047c82 */ /* 0x000fe40008000000 */
[----:B------:R-:W-:Y:S02]  /*5bd0*/  USHF.R.U32.HI UR7, URZ, UR57, UR4 ;  /* 0x00000039ff077299 */ /* 0x000fe40008011604 */
[----:B------:R-:W-:Y:S02]  /*5be0*/  USEL UR4, UR62, UR5, !UP0 ;  /* 0x000000053e047287 */ /* 0x000fe4000c000000 */
[----:B------:R-:W-:Y:S01]  /*5bf0*/  USEL UR7, UR63, UR7, !UP1 ;  /* 0x000000073f077287 */ /* 0x000fe2000c800000 */
[----:B------:R-:W-:Y:S01]  /*5c00*/  UMOV UR5, UR9 ;  /* 0x0000000900057c82 */ /* 0x000fe20008000000 */
[----:B------:R-:W-:Y:S02]  /*5c10*/  UIMAD.WIDE.U32 UR8, UR4, UR42, URZ ;  /* 0x0000002a040872a5 */ /* 0x000fe4000f8e00ff */
[----:B------:R-:W-:Y:S03]  /*5c20*/  USHF.R.U32.HI UR6, URZ, UR12, UR5 ;  /* 0x0000000cff067299 */ /* 0x000fe60008011605 */
[----:B------:R-:W-:Y:S01]  /*5c30*/  UMOV UR5, UR11 ;  /* 0x0000000b00057c82 */ /* 0x000fe20008000000 */
[----:B------:R-:W-:Y:S02]  /*5c40*/  UIMAD.WIDE.U32 UR10, UR7, UR42, URZ ;  /* 0x0000002a070a72a5 */ /* 0x000fe4000f8e00ff */
[----:B------:R-:W-:Y:S02]  /*5c50*/  USHF.R.U32.HI UR12, URZ, UR57, UR5 ;  /* 0x00000039ff0c7299 */ /* 0x000fe40008011605 */
[----:B------:R-:W-:Y:S01]  /*5c60*/  USEL UR6, UR37, UR6, !UP0 ;  /* 0x0000000625067287 */ /* 0x000fe2000c000000 */
[----:B------:R-:W-:Y:S02]  /*5c70*/  UMOV UR5, UR9 ;  /* 0x0000000900057c82 */ /* 0x000fe40008000000 */
[----:B------:R-:W-:Y:S01]  /*5c80*/  UMOV UR10, UR11 ;  /* 0x0000000b000a7c82 */ /* 0x000fe20008000000 */
[----:B------:R-:W-:Y:S02]  /*5c90*/  @UP2 USHF.R.U32.HI UR4, URZ, UR43, UR5 ;  /* 0x0000002bff042299 */ /* 0x000fe40008011605 */
[----:B------:R-:W-:Y:S02]  /*5ca0*/  @UP2 USHF.R.U32.HI UR7, URZ, UR43, UR10 ;  /* 0x0000002bff072299 */ /* 0x000fe4000801160a */
[----:B------:R-:W-:Y:S02]  /*5cb0*/  UIMAD UR4, UR40, UR4, URZ ;  /* 0x00000004280472a4 */ /* 0x000fe4000f8e02ff */
[----:B------:R-:W-:Y:S02]  /*5cc0*/  UIMAD.WIDE.U32 UR10, UR6, UR42, URZ ;  /* 0x0000002a060a72a5 */ /* 0x000fe4000f8e00ff */
[----:B------:R-:W-:Y:S02]  /*5cd0*/  USEL UR5, UR38, UR12, !UP1 ;  /* 0x0000000c26057287 */ /* 0x000fe4000c800000 */
[----:B------:R-:W-:Y:S02]  /*5ce0*/  UIMAD UR8, UR40, UR7, URZ ;  /* 0x00000007280872a4 */ /* 0x000fe4000f8e02ff */
[----:B------:R-:W-:Y:S03]  /*5cf0*/  UISETP.GE.AND UP0, UPT, UR6, UR4, UPT ;  /* 0x000000040600728c */ /* 0x000fe6000bf06270 */
[----:B------:R-:W-:Y:S01]  /*5d00*/  UMOV UR4, UR11 ;  /* 0x0000000b00047c82 */ /* 0x000fe20008000000 */
[----:B------:R-:W-:Y:S02]  /*5d10*/  UISETP.GE.OR UP0, UPT, UR5, UR8, UP0 ;  /* 0x000000080500728c */ /* 0x000fe40008706670 */
[----:B------:R-:W-:Y:S02]  /*5d20*/  USHF.R.U32.HI UR4, URZ, UR43, UR4 ;  /* 0x0000002bff047299 */ /* 0x000fe40008011604 */
[----:B------:R-:W-:Y:S02]  /*5d30*/  UIMAD.WIDE.U32 UR8, UR5, UR42, URZ ;  /* 0x0000002a050872a5 */ /* 0x000fe4000f8e00ff */
[----:B------:R-:W-:Y:S02]  /*5d40*/  USEL UR11, UR6, UR4, !UP2 ;  /* 0x00000004060b7287 */ /* 0x000fe4000d000000 */
[----:B------:R-:W-:Y:S02]  /*5d50*/  UIADD3 UR8, UPT, UPT, -UR5, URZ, URZ ;  /* 0x000000ff05087290 */ /* 0x000fe4000fffe1ff */
[----:B------:R-:W-:Y:S01]  /*5d60*/  UIADD3 UR10, UPT, UPT, -UR11, URZ, URZ ;  /* 0x000000ff0b0a7290 */ /* 0x000fe2000fffe1ff */
[----:B------:R-:W-:Y:S01]  /*5d70*/  @!UP0 UMOV UR4, UR9 ;  /* 0x0000000900048c82 */ /* 0x000fe20008000000 */
[----:B------:R-:W-:Y:S02]  /*5d80*/  UIADD3 UR9, UPT, UPT, -UR6, URZ, URZ ;  /* 0x000000ff06097290 */ /* 0x000fe4000fffe1ff */
[----:B------:R-:W-:Y:S02]  /*5d90*/  @!UP0 USHF.R.U32.HI UR4, URZ, UR43, UR4 ;  /* 0x0000002bff048299 */ /* 0x000fe40008011604 */
[----:B------:R-:W-:Y:S02]  /*5da0*/  UIMAD UR10, UR40, UR10, UR6 ;  /* 0x0000000a280a72a4 */ /* 0x000fe4000f8e0206 */
[----:B------:R-:W-:Y:S04]  /*5db0*/  @!UP0 USEL UR4, UR5, UR4, !UP2 ;  /* 0x0000000405048287 */ /* 0x000fe8000d000000 */
[----:B------:R-:W-:Y:S02]  /*5dc0*/  @!UP0 UIMAD UR10, UR7, UR10, UR4 ;  /* 0x0000000a070a82a4 */ /* 0x000fe4000f8e0204 */
[----:B------:R-:W-:Y:S02]  /*5dd0*/  @!UP0 UIADD3 UR11, UPT, UPT, UR11, -UR4, URZ ;  /* 0x800000040b0b8290 */ /* 0x000fe4000fffe0ff */
[----:B------:R-:W-:Y:S02]  /*5de0*/  UIMAD UR7, UR41, UR8, UR38 ;  /* 0x00000008290772a4 */ /* 0x000fe4000f8e0226 */
[----:B------:R-:W-:Y:S02]  /*5df0*/  @!UP0 UIMAD UR6, UR11, UR40, UR5 ;  /* 0x000000280b0682a4 */ /* 0x000fe4000f8e0205 */
[----:B------:R-:W-:Y:S01]  /*5e00*/  UIMAD UR4, UR58, UR9, UR37 ;  /* 0x000000093a0472a4 */ /* 0x000fe2000f8e0225 */
[----:B------:R-:W-:Y:S02]  /*5e10*/  @!UP0 UMOV UR5, UR10 ;  /* 0x0000000a00058c82 */ /* 0x000fe40008000000 */
[----:B------:R-:W-:Y:S02]  /*5e20*/  UIMAD UR38, UR5, UR41, UR7 ;  /* 0x00000029052672a4 */ /* 0x000fe4000f8e0207 */
[----:B------:R-:W-:Y:S11]  /*5e30*/  UIMAD UR37, UR6, UR58, UR4 ;  /* 0x0000003a062572a4 */ /* 0x000ff6000f8e0204 */
[----:B------:R-:W-:Y:S01]  /*5e40*/  @!UPT UIADD3 URZ, UPT, UPT, URZ, URZ, URZ ;  /* 0x000000fffffff290 */ /* 0x000fe2000fffe0ff */
.L_x_98:
[----:B------:R-:W-:Y:S01]  /*5e50*/  UISETP.NE.AND UP0, UPT, UR39, 0x1, UPT ;  /* 0x000000012700788c */ /* 0x000fe2000bf05270 */
[----:B------:R-:W-:Y:S01]  /*5e60*/  R2UR UR11, R59 ;  /* 0x000000003b0b72ca */ /* 0x000fe200000e0000 */
[----:B------:R-:W-:Y:S01]  /*5e70*/  USHF.L.U32 UR50, UR29, 0x6, URZ ;  /* 0x000000061d327899 */ /* 0x000fe200080006ff */
[----:B------:R-:W-:Y:S01]  /*5e80*/  IADD3 R51, PT, PT, R51, 0x1, RZ ;  /* 0x0000000133337810 */ /* 0x000fe20007ffe0ff */
[----:B------:R-:W-:Y:S07]  /*5e90*/  USHF.L.U32 UR49, UR32, 0x6, URZ ;  /* 0x0000000620317899 */ /* 0x000fee00080006ff */
[----:B------:R-:W1:Y:S01]  /*5ea0*/  @!UP0 LDCU.128 UR12, c[0x0][0xb10] ;  /* 0x00016200ff0c87ac */ /* 0x000e620008000c00 */
[----:B------:R-:W2:Y:S01]  /*5eb0*/  @!UP0 LDCU UR5, c[0x0][0xb0c] ;  /* 0x00016180ff0587ac */ /* 0x000ea20008000800 */
[----:B------:R-:W3:Y:S01]  /*5ec0*/  @!UP0 LDCU UR10, c[0x0][0xb20] ;  /* 0x00016400ff0a87ac */ /* 0x000ee20008000800 */
[----:B-1----:R-:W-:Y:S02]  /*5ed0*/  UIMAD.WIDE.U32 UR8, UR38, UR12, URZ ;  /* 0x0000000c260872a5 */ /* 0x002fe4000f8e00ff */
[----:B------:R-:W-:Y:S02]  /*5ee0*/  UIMAD.WIDE.U32 UR6, UR37, UR15, URZ ;  /* 0x0000000f250672a5 */ /* 0x000fe4000f8e00ff */
[----:B------:R-:W-:Y:S03]  /*5ef0*/  @!UP0 UISETP.NE.AND UP1, UPT, UR14, 0x1, UPT ;  /* 0x000000010e00888c */ /* 0x000fe6000bf25270 */
[----:B------:R-:W-:Y:S01]  /*5f00*/  @!UP0 UMOV UR4, UR9 ;  /* 0x0000000900048c82 */ /* 0x000fe20008000000 */
[----:B--2---:R-:W-:Y:S02]  /*5f10*/  @!UP0 UISETP.NE.AND UP2, UPT, UR5, 0x1, UPT ;  /* 0x000000010500888c */ /* 0x004fe4000bf45270 */
[----:B------:R-:W-:Y:S01]  /*5f20*/  @!UP0 USHF.R.U32.HI UR4, URZ, UR13, UR4 ;  /* 0x0000000dff048299 */ /* 0x000fe20008011604 */
[----:B------:R-:W-:Y:S02]  /*5f30*/  @!UP0 UMOV UR6, UR7 ;  /* 0x0000000700068c82 */ /* 0x000fe40008000000 */
[----:B---3--:R-:W-:Y:S02]  /*5f40*/  @!UP0 USHF.R.U32.HI UR6, URZ, UR10, UR6 ;  /* 0x0000000aff068299 */ /* 0x008fe40008011606 */
[----:B------:R-:W-:Y:S02]  /*5f50*/  @!UP0 USEL UR7, UR38, UR4, !UP2 ;  /* 0x0000000426078287 */ /* 0x000fe4000d000000 */
[----:B------:R-:W-:Y:S04]  /*5f60*/  @!UP0 USEL UR6, UR37, UR6, !UP1 ;  /* 0x0000000625068287 */ /* 0x000fe8000c800000 */
[----:B------:R-:W-:Y:S02]  /*5f70*/  @!UP0 UIADD3 UR4, UPT, UPT, -UR7, UR6, URZ ;  /* 0x0000000607048290 */ /* 0x000fe4000fffe1ff */
[----:B------:R-:W-:Y:S02]  /*5f80*/  @!UP0 UIADD3 UR6, UPT, UPT, UR7, -UR6, URZ ;  /* 0x8000000607068290 */ /* 0x000fe4000fffe0ff */
[----:B------:R-:W-:Y:S02]  /*5f90*/  @!UP0 UIMAD UR38, UR4, UR5, UR38 ;  /* 0x00000005042682a4 */ /* 0x000fe4000f8e0226 */
[----:B------:R-:W-:Y:S02]  /*5fa0*/  @!UP0 UIMAD UR37, UR6, UR14, UR37 ;  /* 0x0000000e062582a4 */ /* 0x000fe4000f8e0225 */
[----:B------:R-:W-:Y:S09]  /*5fb0*/  ULOP3.LUT UP0, URZ, UR11, 0x1b0, URZ, 0xc0, !UPT ;  /* 0x000001b00bff7892 */ /* 0x000ff2000f80c0ff */
[----:B------:R-:W-:Y:S05]  /*5fc0*/  BRA.U !UP0, `(.L_x_99) ;  /* 0x00000001087c7547 */ /* 0x000fea000b800000 */
[----:B------:R-:W1:Y:S01]  /*5fd0*/  LDCU.64 UR8, c[0x4][0x80] ;  /* 0x01001000ff0877ac */ /* 0x000e620008000a00 */
[----:B------:R-:W-:Y:S01]  /*5fe0*/  MOV R2, 0x0 ;  /* 0x0000000000027802 */ /* 0x000fe20000000f00 */
[----:B------:R-:W-:Y:S02]  /*5ff0*/  HFMA2 R12, -RZ, RZ, 0, 5.9604644775390625e-08 ;  /* 0x00000001ff0c7431 */ /* 0x000fe400000001ff */
[----:B------:R-:W-:Y:S01]  /*6000*/  IMAD.MOV.U32 R8, RZ, RZ, 0x70 ;  /* 0x00000070ff087424 */ /* 0x000fe200078e00ff */
[----:B------:R2:W3:Y:S01]  /*6010*/  LDC.64 R14, c[0x4][R2] ;  /* 0x01000000020e7b82 */ /* 0x0004e20000000a00 */
[----:B------:R-:W4:Y:S01]  /*6020*/  LDCU.64 UR6, c[0x4][0x88] ;  /* 0x01001100ff0677ac */ /* 0x000f220008000a00 */
[----:B------:R-:W-:Y:S01]  /*6030*/  IMAD.MOV.U32 R13, RZ, RZ, RZ ;  /* 0x000000ffff0d7224 */ /* 0x000fe200078e00ff */
[----:B------:R-:W2:Y:S01]  /*6040*/  LDCU.64 UR4, c[0x4][0x8] ;  /* 0x01000100ff0477ac */ /* 0x000ea20008000a00 */
[----:B-1----:R-:W-:Y:S01]  /*6050*/  MOV R5, UR9 ;  /* 0x0000000900057c02 */ /* 0x002fe20008000f00 */
[----:B------:R-:W-:Y:S01]  /*6060*/  IMAD.U32 R4, RZ, RZ, UR8 ;  /* 0x00000008ff047e24 */ /* 0x000fe2000f8e00ff */
[----:B----4-:R-:W-:Y:S01]  /*6070*/  MOV R7, UR7 ;  /* 0x0000000700077c02 */ /* 0x010fe20008000f00 */
[----:B------:R-:W-:Y:S01]  /*6080*/  IMAD.U32 R6, RZ, RZ, UR6 ;  /* 0x00000006ff067e24 */ /* 0x000fe2000f8e00ff */
[----:B--2---:R-:W-:Y:S01]  /*6090*/  MOV R11, UR5 ;  /* 0x00000005000b7c02 */ /* 0x004fe20008000f00 */
[----:B------:R-:W-:Y:S02]  /*60a0*/  IMAD.U32 R10, RZ, RZ, UR4 ;  /* 0x00000004ff0a7e24 */ /* 0x000fe4000f8e00ff */
[----:B------:R-:W-:Y:S07]  /*60b0*/  LEPC R20, `(.L_x_100) ;  /* 0x000000001014794e */ /* 0x000fee0000000000 */
[----:B---3-5:R-:W-:Y:S05]  /*60c0*/  CALL.ABS.NOINC R14 ;  /* 0x000000000e007343 */ /* 0x028fea0003c00000 */
.L_x_100:
[----:B------:R-:W1:Y:S01]  /*60d0*/  LDCU.64 UR8, c[0x4][0x80] ;  /* 0x01001000ff0877ac */ /* 0x000e620008000a00 */
[----:B------:R-:W2:Y:S01]  /*60e0*/  LDC.64 R2, c[0x4][R2] ;  /* 0x0100000002027b82 */ /* 0x000ea20000000a00 */
[----:B------:R-:W-:Y:S02]  /*60f0*/  HFMA2 R12, -RZ, RZ, 0, 5.9604644775390625e-08 ;  /* 0x00000001ff0c7431 */ /* 0x000fe400000001ff */
[----:B------:R-:W-:Y:S02]  /*6100*/  IMAD.MOV.U32 R8, RZ, RZ, 0x70 ;  /* 0x00000070ff087424 */ /* 0x000fe400078e00ff */
[----:B------:R-:W-:Y:S01]  /*6110*/  IMAD.MOV.U32 R13, RZ, RZ, RZ ;  /* 0x000000ffff0d7224 */ /* 0x000fe200078e00ff */
[----:B------:R-:W3:Y:S01]  /*6120*/  LDCU.64 UR6, c[0x4][0x88] ;  /* 0x01001100ff0677ac */ /* 0x000ee20008000a00 */
[----:B------:R-:W4:Y:S01]  /*6130*/  LDCU.64 UR4, c[0x4][0x8] ;  /* 0x01000100ff0477ac */ /* 0x000f220008000a00 */
[----:B-1----:R-:W-:Y:S02]  /*6140*/  MOV R4, UR8 ;  /* 0x0000000800047c02 */ /* 0x002fe40008000f00 */
[----:B------:R-:W-:Y:S02]  /*6150*/  MOV R5, UR9 ;  /* 0x0000000900057c02 */ /* 0x000fe40008000f00 */
[----:B---3--:R-:W-:Y:S01]  /*6160*/  MOV R7, UR7 ;  /* 0x0000000700077c02 */ /* 0x008fe20008000f00 */
[----:B------:R-:W-:Y:S01]  /*6170*/  IMAD.U32 R6, RZ, RZ, UR6 ;  /* 0x00000006ff067e24 */ /* 0x000fe2000f8e00ff */
[----:B----4-:R-:W-:Y:S01]  /*6180*/  MOV R11, UR5 ;  /* 0x00000005000b7c02 */ /* 0x010fe20008000f00 */
[----:B------:R-:W-:Y:S02]  /*6190*/  IMAD.U32 R10, RZ, RZ, UR4 ;  /* 0x00000004ff0a7e24 */ /* 0x000fe4000f8e00ff */
[----:B------:R-:W-:Y:S07]  /*61a0*/  LEPC R20, `(.L_x_99) ;  /* 0x000000001014794e */ /* 0x000fee0000000000 */
[----:B--2---:R-:W-:Y:S05]  /*61b0*/  CALL.ABS.NOINC R2 ;  /* 0x0000000002007343 */ /* 0x004fea0003c00000 */
.L_x_99:
[----:B------:R-:W-:Y:S02]  /*61c0*/  R2UR UR6, R49 ;  /* 0x00000000310672ca */ /* 0x000fe400000e0000 */
[----:B------:R-:W-:Y:S02]  /*61d0*/  R2UR UR5, R57 ;  /* 0x00000000390572ca */ /* 0x000fe400000e0000 */
[----:B------:R-:W-:Y:S02]  /*61e0*/  R2UR UR4, R56 ;  /* 0x00000000380472ca */ /* 0x000fe400000e0000 */
[----:B------:R-:W-:Y:S02]  /*61f0*/  ISETP.NE.U32.AND P4, PT, R42, RZ, PT ;  /* 0x000000ff2a00720c */ /* 0x000fe40003f85070 */
[----:B------:R-:W-:Y:S02]  /*6200*/  ISETP.NE.U32.AND P2, PT, RZ, UR60, PT ;  /* 0x0000003cff007c0c */ /* 0x000fe4000bf45070 */
[----:B------:R-:W-:Y:S02]  /*6210*/  ISETP.NE.AND.EX P4, PT, R43, RZ, PT, P4 ;  /* 0x000000ff2b00720c */ /* 0x000fe40003f85340 */
[----:B------:R-:W-:Y:S01]  /*6220*/  ISETP.NE.AND.EX P2, PT, RZ, UR61, PT, P2 ;  /* 0x0000003dff007c0c */ /* 0x000fe2000bf45320 */
[----:B------:R-:W-:Y:S02]  /*6230*/  UISETP.NE.AND UP2, UPT, UR6, URZ, UPT ;  /* 0x000000ff0600728c */ /* 0x000fe4000bf45270 */
[----:B------:R-:W-:Y:S04]  /*6240*/  UISETP.NE.U32.AND UP0, UPT, UR5, URZ, UPT ;  /* 0x000000ff0500728c */ /* 0x000fe8000bf05070 */
[----:B------:R-:W-:Y:S01]  /*6250*/  UISETP.NE.AND.EX UP1, UPT, UR4, URZ, UPT, UP0 ;  /* 0x000000ff0400728c */ /* 0x000fe2000bf25300 */
[----:B------:R-:W-:Y:S01]  /*6260*/  PLOP3.LUT P1, PT, PT, PT, UP2, 0x80, 0x8 ;  /* 0x000000000008781c */ /* 0x000fe20003f2f028 */
[----:B------:R-:W-:Y:S03]  /*6270*/  UPLOP3.LUT UP0, UPT, UPT, UPT, UPT, 0x40, 0x4 ;  /* 0x000000000004789c */ /* 0x000fe60003f0e870 */
[----:B------:R-:W-:Y:S06]  /*6280*/  @UP2 UPLOP3.LUT UP0, UPT, UPT, UPT, UP1, 0x80, 0x8 ;  /* 0x000000000008289c */ /* 0x000fec0003f0f010 */
[----:B------:R-:W-:Y:S01]  /*6290*/  PLOP3.LUT P0, PT, PT, PT, UP0, 0x80, 0x8 ;  /* 0x000000000008781c */ /* 0x000fe20003f0f008 */
[----:B------:R-:W-:Y:S01]  /*62a0*/  @!UPT UIADD3 URZ, UPT, UPT, URZ, URZ, URZ ;  /* 0x000000fffffff290 */ /* 0x000fe2000fffe0ff */
[----:B------:R-:W-:Y:S11]  /*62b0*/  BRA.U !UP1, `(.L_x_101) ;  /* 0x0000000109407547 */ /* 0x000ff6000b800000 */
[----:B------:R-:W-:Y:S01]  /*62c0*/  UISETP.NE.U32.AND UP0, UPT, UR60, URZ, UPT ;  /* 0x000000ff3c00728c */ /* 0x000fe2000bf05070 */
[----:B------:R-:W-:Y:S01]  /*62d0*/  R2UR UR6, R57 ;  /* 0x00000000390672ca */ /* 0x000fe200000e0000 */
[----:B------:R-:W1:Y:S01]  /*62e0*/  LDCU.64 UR8, c[0x0][0x358] ;  /* 0x00006b00ff0877ac */ /* 0x000e620008000a00 */
[----:B------:R-:W-:Y:S02]  /*62f0*/  HFMA2 R45, -RZ, RZ, 0, 5.9604644775390625e-08 ;  /* 0x00000001ff2d7431 */ /* 0x000fe400000001ff */
[----:B------:R-:W-:Y:S01]  /*6300*/  IMAD.MOV.U32 R0, RZ, RZ, 0x1 ;  /* 0x00000001ff007424 */ /* 0x000fe200078e00ff */
[----:B------:R-:W-:Y:S06]  /*6310*/  UISETP.NE.AND.EX UP0, UPT, UR61, URZ, UPT, UP0 ;  /* 0x000000ff3d00728c */ /* 0x000fec000bf05300 */
[----:B------:R-:W-:Y:S05]  /*6320*/  PLOP3.LUT P3, PT, PT, PT, UP0, 0x80, 0x8 ;  /* 0x000000000008781c */ /* 0x000fea0003f6f008 */
[----:B------:R-:W2:Y:S01]  /*6330*/  @UP0 LDCU.64 UR4, c[0x0][0x888] ;  /* 0x00011100ff0407ac */ /* 0x000ea20008000a00 */
[----:B------:R-:W-:Y:S07]  /*6340*/  @UP0 UIMAD UR6, UR36, UR6, URZ ;  /* 0x00000006240602a4 */ /* 0x000fee000f8e02ff */
[----:B------:R-:W-:Y:S01]  /*6350*/  @!P3 PRMT R45, R0, 0x7610, R45 ;  /* 0x00007610002db816 */ /* 0x000fe2000000002d */
[----:B--2---:R-:W-:Y:S06]  /*6360*/  @UP0 UIMAD.WIDE UR4, UR6, 0x4, UR4 ;  /* 0x00000004060408a5 */ /* 0x004fec000f8e0204 */
[----:B-----5:R-:W-:Y:S02]  /*6370*/  IMAD.U32 R26, RZ, RZ, UR4 ;  /* 0x00000004ff1a7e24 */ /* 0x020fe4000f8e00ff */
[----:B------:R-:W-:Y:S03]  /*6380*/  IMAD.U32 R27, RZ, RZ, UR5 ;  /* 0x00000005ff1b7e24 */ /* 0x000fe6000f8e00ff */
[----:B------:R-:W2:Y:S02]  /*6390*/  @!UP0 LDCU UR4, c[0x0][0x880] ;  /* 0x00011000ff0487ac */ /* 0x000ea40008000800 */
[----:B-1----:R1:W5:Y:S02]  /*63a0*/  @P3 LDG.E R26, desc[UR8][R26.64] ;  /* 0x000000081a1a3981 */ /* 0x002364000c1e1900 */
[----:B-12---:R-:W-:Y:S02]  /*63b0*/  @!P3 MOV R26, UR4 ;  /* 0x00000004001abc02 */ /* 0x006fe40008000f00 */
.L_x_101:
[----:B------:R-:W-:Y:S05]  /*63c0*/  @!P4 BRA `(.L_x_102) ;  /* 0x000000000024c947 */ /* 0x000fea0003800000 */
[----:B------:R-:W-:Y:S01]  /*63d0*/  ISETP.NE.U32.AND P3, PT, R40, RZ, PT ;  /* 0x000000ff2800720c */ /* 0x000fe20003f65070 */
[----:B------:R-:W1:Y:S03]  /*63e0*/  LDCU.64 UR4, c[0x0][0x358] ;  /* 0x00006b00ff0477ac */ /* 0x000e660008000a00 */
[----:B------:R-:W-:Y:S11]  /*63f0*/  ISETP.NE.AND.EX P3, PT, R41, RZ, PT, P3 ;  /* 0x000000ff2900720c */ /* 0x000ff60003f65330 */
[----:B------:R-:W-:Y:S02]  /*6400*/  @!UPT UIADD3 URZ, UPT, UPT, URZ, URZ, URZ ;  /* 0x000000fffffff290 */ /* 0x000fe4000fffe0ff */
[----:B------:R-:W2:Y:S01]  /*6410*/  @P3 LDC.64 R2, c[0x0][0x8a8] ;  /* 0x00022a00ff023b82 */ /* 0x000ea20000000a00 */
[----:B------:R-:W-:Y:S04]  /*6420*/  @P3 IMAD R0, R42, UR36, RZ ;  /* 0x000000242a003c24 */ /* 0x000fe8000f8e02ff */
[----:B--2---:R-:W-:Y:S05]  /*6430*/  @P3 IMAD.WIDE R2, R0, 0x4, R2 ;  /* 0x0000000400023825 */ /* 0x004fea00078e0202 */
[----:B-1---5:R1:W5:Y:S02]  /*6440*/  @P3 LDG.E R24, desc[UR4][R2.64] ;  /* 0x0000000402183981 */ /* 0x022364000c1e1900 */
[----:B-1----:R-:W2:Y:S02]  /*6450*/  @!P3 LDC R24, c[0x0][0x8a0] ;  /* 0x00022800ff18bb82 */ /* 0x002ea40000000800 */
.L_x_102:
[----:B-----5:R-:W-:Y:S01]  /*6460*/  FSETP.NEU.AND P3, PT, R26, RZ, PT ;  /* 0x000000ff1a00720b */ /* 0x020fe20003f6d000 */
[----:B------:R-:W-:Y:S01]  /*6470*/  IMAD.U32 R2, RZ, RZ, UR46 ;  /* 0x0000002eff027e24 */ /* 0x000fe2000f8e00ff */
[----:B------:R-:W-:Y:S01]  /*6480*/  SEL R5, RZ, 0xffffffff, P2 ;  /* 0xffffffffff057807 */ /* 0x000fe20001000000 */
[----:B------:R-:W-:Y:S01]  /*6490*/  ULOP3.LUT UR4, UR55, 0x1, URZ, 0x3c, !UPT ;  /* 0x0000000137047892 */ /* 0x000fe2000f8e3cff */
[----:B------:R-:W-:Y:S01]  /*64a0*/  @P1 LOP3.LUT P2, RZ, R45, 0xff, RZ, 0xc0, !PT ;  /* 0x000000ff2dff1812 */ /* 0x000fe2000784c0ff */
[----:B------:R-:W-:Y:S01]  /*64b0*/  BSSY B1, `(.L_x_103) ;  /* 0x000003d000017945 */ /* 0x000fe20003800000 */
[----:B------:R-:W-:Y:S01]  /*64c0*/  @P1 SEL R0, RZ, 0xffffffff, P3 ;  /* 0xffffffffff001807 */ /* 0x000fe20001800000 */
[----:B------:R-:W-:Y:S01]  /*64d0*/  IMAD.MOV.U32 R65, RZ, RZ, 0x1 ;  /* 0x00000001ff417424 */ /* 0x000fe200078e00ff */
[----:B------:R-:W-:Y:S01]  /*64e0*/  LEA R2, R2, UR44, 0x3 ;  /* 0x0000002c02027c11 */ /* 0x000fe2000f8e18ff */
[----:B------:R-:W-:Y:S01]  /*64f0*/  IMAD.U32 R63, RZ, RZ, UR4 ;  /* 0x00000004ff3f7e24 */ /* 0x000fe2000f8e00ff */
[----:B------:R-:W-:Y:S01]  /*6500*/  @P0 SEL R0, R5, R0, !P2 ;  /* 0x0000000005000207 */ /* 0x000fe20005000000 */
[----:B------:R-:W-:Y:S01]  /*6510*/  IMAD.U32 R64, RZ, RZ, UR46 ;  /* 0x0000002eff407e24 */ /* 0x000fe2000f8e00ff */
[----:B------:R-:W-:Y:S02]  /*6520*/  LEA R27, R22, UR44, 0x3 ;  /* 0x0000002c161b7c11 */ /* 0x000fe4000f8e18ff */
[----:B------:R-:W-:Y:S02]  /*6530*/  CS2R R38, SRZ ;  /* 0x0000000000267805 */ /* 0x000fe4000001ff00 */
[----:B------:R-:W-:Y:S02]  /*6540*/  @P1 LOP3.LUT R0, R0, 0x1, RZ, 0xc0, !PT ;  /* 0x0000000100001812 */ /* 0x000fe400078ec0ff */
[----:B------:R-:W-:Y:S02]  /*6550*/  CS2R R36, SRZ ;  /* 0x0000000000247805 */ /* 0x000fe4000001ff00 */
[----:B------:R-:W-:Y:S02]  /*6560*/  SHF.L.U32 R3, R53, 0x1f, RZ ;  /* 0x0000001f35037819 */ /* 0x000fe400000006ff */
[----:B------:R-:W-:Y:S02]  /*6570*/  CS2R R30, SRZ ;  /* 0x00000000001e7805 */ /* 0x000fe4000001ff00 */
[----:B------:R-:W-:Y:S02]  /*6580*/  ISETP.NE.U32.OR P5, PT, R0, 0x1, !P1 ;  /* 0x000000010000780c */ /* 0x000fe40004fa5470 */
[----:B------:R-:W-:Y:S02]  /*6590*/  CS2R R28, SRZ ;  /* 0x00000000001c7805 */ /* 0x000fe4000001ff00 */
[----:B------:R-:W-:Y:S02]  /*65a0*/  PLOP3.LUT P2, PT, PT, PT, UP1, 0x80, 0x8 ;  /* 0x000000000008781c */ /* 0x000fe40003f4f018 */
[----:B------:R-:W-:Y:S02]  /*65b0*/  LEA.HI R25, R22, R22, RZ, 0x1 ;  /* 0x0000001616197211 */ /* 0x000fe400078f08ff */
[----:B------:R-:W-:Y:S02]  /*65c0*/  LOP3.LUT P4, R50, R45, 0xff, RZ, 0xc0, !PT ;  /* 0x000000ff2d327812 */ /* 0x000fe4000788c0ff */
[----:B------:R-:W-:Y:S02]  /*65d0*/  SEL R4, RZ, 0xffffffff, P3 ;  /* 0xffffffffff047807 */ /* 0x000fe40001800000 */
[----:B------:R-:W-:Y:S02]  /*65e0*/  P2R R61, PR, RZ, 0x20 ;  /* 0x00000020ff3d7803 */ /* 0x000fe40000000000 */
[----:B------:R-:W-:Y:S03]  /*65f0*/  @P5 SHF.L.U32 R0, R63, 0x1f, RZ ;  /* 0x0000001f3f005819 */ /* 0x000fe600000006ff */
[----:B------:R-:W-:Y:S01]  /*6600*/  @P2 SEL R4, R5, R4, !P4 ;  /* 0x0000000405042207 */ /* 0x000fe20006000000 */
[----:B------:R1:W3:Y:S03]  /*6610*/  @P5 SYNCS.PHASECHK.TRANS64.TRYWAIT P1, [R2+URZ+0xd0], R0 ;  /* 0x0000d000020055a7 */ /* 0x0002e600080211ff */
[----:B------:R-:W-:Y:S04]  /*6620*/  LOP3.LUT R4, R4, 0x1, RZ, 0xc0, !PT ;  /* 0x0000000104047812 */ /* 0x000fe800078ec0ff */
[----:B------:R-:W-:Y:S04]  /*6630*/  ISETP.NE.U32.AND P2, PT, R4, 0x1, PT ;  /* 0x000000010400780c */ /* 0x000fe80003f45070 */
[----:B------:R-:W-:Y:S01]  /*6640*/  P2R R66, PR, RZ, 0x4 ;  /* 0x00000004ff427803 */ /* 0x000fe20000000000 */
[----:B------:R4:W2:Y:S01]  /*6650*/  SYNCS.PHASECHK.TRANS64.TRYWAIT P0, [R27+URZ+0x130], R3 ;  /* 0x000130031b0075a7 */ /* 0x0008a200080011ff */
[C---:B-1----:R-:W-:Y:S01]  /*6660*/  IMAD.SHL.U32 R0, R25.reuse, 0x20, RZ ;  /* 0x0000002019007824 */ /* 0x042fe200078e00ff */
[----:B------:R-:W-:Y:S04]  /*6670*/  LOP3.LUT R25, R25, 0xffe, RZ, 0xc0, !PT ;  /* 0x00000ffe19197812 */ /* 0x000fe800078ec0ff */
[----:B------:R-:W-:Y:S01]  /*6680*/  LOP3.LUT R0, R0, 0xffffffc0, RZ, 0xc0, !PT ;  /* 0xffffffc000007812 */ /* 0x000fe200078ec0ff */
[----:B------:R-:W-:Y:S04]  /*6690*/  IMAD.IADD R25, R22, 0x1, -R25 ;  /* 0x0000000116197824 */ /* 0x000fe800078e0a19 */
[----:B------:R-:W-:Y:S04]  /*66a0*/  IMAD.IADD R0, R23, 0x1, R0 ;  /* 0x0000000117007824 */ /* 0x000fe800078e0200 */
[----:B------:R-:W-:Y:S01]  /*66b0*/  IMAD R25, R25, 0x100000, R0 ;  /* 0x0010000019197824 */ /* 0x000fe200078e0200 */
[----:B---3--:R-:W-:Y:S01]  /*66c0*/  @P5 SEL R65, RZ, 0x1, !P1 ;  /* 0x00000001ff415807 */ /* 0x008fe20004800000 */
[----:B----4-:R-:W-:Y:S06]  /*66d0*/  @!P5 BRA `(.L_x_104) ;  /* 0x000000000068d947 */ /* 0x010fec0003800000 */
[----:B------:R-:W-:Y:S01]  /*66e0*/  HFMA2 R31, -RZ, RZ, 0, 0 ;  /* 0x00000000ff1f7431 */ /* 0x000fe200000001ff */
[----:B------:R-:W-:Y:S01]  /*66f0*/  ISETP.NE.AND P1, PT, R65, RZ, PT ;  /* 0x000000ff4100720c */ /* 0x000fe20003f25270 */
[----:B------:R-:W-:Y:S01]  /*6700*/  IMAD.U32 R0, RZ, RZ, UR46 ;  /* 0x0000002eff007e24 */ /* 0x000fe2000f8e00ff */
[----:B------:R-:W-:Y:S11]  /*6710*/  BSSY B0, `(.L_x_105) ;  /* 0x0000005000007945 */ /* 0x000ff60003800000 */
[----:B------:R-:W-:Y:S05]  /*6720*/  @P1 BRA `(.L_x_106) ;  /* 0x00000000000c1947 */ /* 0x000fea0003800000 */
[----:B------:R-:W-:Y:S04]  /*6730*/  SHF.L.U32 R4, R63, 0x1f, RZ ;  /* 0x0000001f3f047819 */ /* 0x000fe800000006ff */
[----:B------:R-:W1:Y:S02]  /*6740*/  SYNCS.PHASECHK.TRANS64.TRYWAIT P1, [R2+URZ+0xd0], R4 ;  /* 0x0000d004020075a7 */ /* 0x000e6400080211ff */
[----:B-1----:R-:W-:Y:S05]  /*6750*/  @!P1 BRA `(.L_x_107) ;  /* 0x00000020008c9947 */ /* 0x002fea0003800000 */
.L_x_106:
[----:B------:R-:W-:Y:S05]  /*6760*/  BSYNC B0 ;  /* 0x0000000000007941 */ /* 0x000fea0003800000 */
.L_x_105:
[----:B------:R-:W-:Y:S01]  /*6770*/  ISETP.NE.AND P1, PT, R66, RZ, PT ;  /* 0x000000ff4200720c */ /* 0x000fe20003f25270 */
[----:B------:R-:W-:Y:S01]  /*6780*/  IMAD.MOV.U32 R30, RZ, RZ, RZ ;  /* 0x000000ffff1e7224 */ /* 0x000fe200078e00ff */
[----:B------:R-:W-:Y:S02]  /*6790*/  CS2R R28, SRZ ;  /* 0x00000000001c7805 */ /* 0x000fe4000001ff00 */
[----:B------:R-:W-:Y:S02]  /*67a0*/  CS2R R38, SRZ ;  /* 0x0000000000267805 */ /* 0x000fe4000001ff00 */
[----:B------:R-:W-:Y:S07]  /*67b0*/  CS2R R36, SRZ ;  /* 0x0000000000247805 */ /* 0x000fee000001ff00 */
[----:B-1----:R-:W-:Y:S01]  /*67c0*/  @P1 IMAD R2, R0, 0x800, R44 ;  /* 0x0000080000021824 */ /* 0x002fe200078e022c */
[----:B------:R-:W-:Y:S05]  /*67d0*/  @P1 WARPSYNC.ALL ;  /* 0x0000000000001948 */ /* 0x000fea0003800000 */
[----:B------:R-:W-:Y:S01]  /*67e0*/  @P1 LEA R2, R2, UR44, 0x1 ;  /* 0x0000002c02021c11 */ /* 0x000fe2000f8e08ff */
[----:B------:R-:W-:Y:S04]  /*67f0*/  UIADD3 UR4, UPT, UPT, UR46, 0x1, URZ ;  /* 0x000000012e047890 */ /* 0x000fe8000fffe0ff */
[----:B------:R1:W3:Y:S01]  /*6800*/  @P1 LDSM.16.M88.4 R28, [R2+0x200] ;  /* 0x00020000021c183b */ /* 0x0002e20000000200 */
[----:B------:R-:W-:Y:S01]  /*6810*/  UISETP.NE.AND UP0, UPT, UR4, 0x3, UPT ;  /* 0x000000030400788c */ /* 0x000fe2000bf05270 */
[----:B------:R-:W-:Y:S03]  /*6820*/  @P1 IMAD R0, R54, 0x2, R2 ;  /* 0x0000000236001824 */ /* 0x000fe600078e0202 */
[----:B------:R-:W-:Y:S02]  /*6830*/  USEL UR5, URZ, 0x1, UP0 ;  /* 0x00000001ff057887 */ /* 0x000fe40008000000 */
[----:B------:R1:W4:Y:S01]  /*6840*/  @P1 LDSM.16.M88.4 R36, [R0+0x200] ;  /* 0x000200000024183b */ /* 0x0003220000000200 */
[----:B------:R-:W-:Y:S03]  /*6850*/  USEL UR4, UR4, URZ, UP0 ;  /* 0x000000ff04047287 */ /* 0x000fe60008000000 */
[----:B------:R-:W-:Y:S03]  /*6860*/  LOP3.LUT R63, R63, UR5, RZ, 0x3c, !PT ;  /* 0x000000053f3f7c12 */ /* 0x000fe6000f8e3cff */
[----:B------:R-:W-:Y:S02]  /*6870*/  IMAD.U32 R64, RZ, RZ, UR4 ;  /* 0x00000004ff407e24 */ /* 0x000fe4000f8e00ff */
.L_x_104:
[----:B------:R-:W-:Y:S05]  /*6880*/  BSYNC B1 ;  /* 0x0000000000017941 */ /* 0x000fea0003800000 */
.L_x_103:
[----:B-1----:R-:W-:Y:S04]  /*6890*/  SHF.R.U32.HI R0, RZ, 0x15, R25 ;  /* 0x00000015ff007819 */ /* 0x002fe80000011619 */
[----:B------:R-:W-:Y:S01]  /*68a0*/  LOP3.LUT P1, RZ, R0, 0x3, R46, 0x48, !PT ;  /* 0x0000000300ff7812 */ /* 0x000fe2000782482e */
[----:B------:R-:W-:Y:S01]  /*68b0*/  @!UPT UIADD3 URZ, UPT, UPT, URZ, URZ, URZ ;  /* 0x000000fffffff290 */ /* 0x000fe2000fffe0ff */
[----:B--2---:R-:W-:Y:S11]  /*68c0*/  @P0 BRA `(.L_x_108) ;  /* 0x0000000000080947 */ /* 0x004ff60003800000 */
[----:B------:R-:W1:Y:S02]  /*68d0*/  SYNCS.PHASECHK.TRANS64.TRYWAIT P0, [R27+URZ+0x130], R3 ;  /* 0x000130031b0075a7 */ /* 0x000e6400080011ff */
[----:B-1----:R-:W-:Y:S05]  /*68e0*/  @!P0 BRA `(.L_x_109) ;  /* 0x00000020003c8947 */ /* 0x002fea0003800000 */
.L_x_108:
[----:B------:R-:W-:Y:S05]  /*68f0*/  @!P1 BRA `(.L_x_110) ;  /* 0x0000000000409947 */ /* 0x000fea0003800000 */
[----:B------:R-:W2:Y:S01]  /*6900*/  LDCU.64 UR8, c[0x4][0x70] ;  /* 0x01000e00ff0877ac */ /* 0x000ea20008000a00 */
[----:B-1----:R-:W-:Y:S01]  /*6910*/  MOV R3, 0x0 ;  /* 0x0000000000037802 */ /* 0x002fe20000000f00 */
[----:B------:R-:W-:Y:S02]  /*6920*/  HFMA2 R12, -RZ, RZ, 0, 5.9604644775390625e-08 ;  /* 0x00000001ff0c7431 */ /* 0x000fe400000001ff */
[----:B------:R-:W-:Y:S02]  /*6930*/  IMAD.MOV.U32 R8, RZ, RZ, 0x192 ;  /* 0x00000192ff087424 */ /* 0x000fe400078e00ff */
[----:B------:R-:W-:Y:S01]  /*6940*/  IMAD.MOV.U32 R13, RZ, RZ, RZ ;  /* 0x000000ffff0d7224 */ /* 0x000fe200078e00ff */
[----:B------:R-:W1:Y:S01]  /*6950*/  LDCU.64 UR6, c[0x4][0x78] ;  /* 0x01000f00ff0677ac */ /* 0x000e620008000a00 */
[----:B------:R-:W3:Y:S01]  /*6960*/  LDC.64 R2, c[0x4][R3] ;  /* 0x0100000003027b82 */ /* 0x000ee20000000a00 */
[----:B------:R-:W5:Y:S01]  /*6970*/  LDCU.64 UR4, c[0x4][0x10] ;  /* 0x01000200ff0477ac */ /* 0x000f620008000a00 */
[----:B--2---:R-:W-:Y:S01]  /*6980*/  MOV R5, UR9 ;  /* 0x0000000900057c02 */ /* 0x004fe20008000f00 */
[----:B------:R-:W-:Y:S01]  /*6990*/  IMAD.U32 R4, RZ, RZ, UR8 ;  /* 0x00000008ff047e24 */ /* 0x000fe2000f8e00ff */
[----:B-1----:R-:W-:Y:S01]  /*69a0*/  MOV R7, UR7 ;  /* 0x0000000700077c02 */ /* 0x002fe20008000f00 */
[----:B------:R-:W-:Y:S01]  /*69b0*/  IMAD.U32 R6, RZ, RZ, UR6 ;  /* 0x00000006ff067e24 */ /* 0x000fe2000f8e00ff */
[----:B-----5:R-:W-:Y:S01]  /*69c0*/  MOV R11, UR5 ;  /* 0x00000005000b7c02 */ /* 0x020fe20008000f00 */
[----:B------:R-:W-:Y:S02]  /*69d0*/  IMAD.U32 R10, RZ, RZ, UR4 ;  /* 0x00000004ff0a7e24 */ /* 0x000fe4000f8e00ff */
[----:B------:R-:W-:Y:S07]  /*69e0*/  LEPC R20, `(.L_x_110) ;  /* 0x000000001014794e */ /* 0x000fee0000000000 */
[----:B---34-:R-:W-:Y:S05]  /*69f0*/  CALL.ABS.NOINC R2 ;  /* 0x0000000002007343 */ /* 0x018fea0003c00000 */
.L_x_110:
[----:B------:R-:W-:Y:S05]  /*6a00*/  WARPSYNC.ALL ;  /* 0x0000000000007948 */ /* 0x000fea0003800000 */
[----:B------:R-:W-:Y:S01]  /*6a10*/  R2UR UR4, R25 ;  /* 0x00000000190472ca */ /* 0x000fe200000e0000 */
[----:B-1-3--:R-:W-:Y:S01]  /*6a20*/  HADD2.F32 R3, -RZ, R28.H0_H0 ;  /* 0x2000001cff037230 */ /* 0x00afe20000004100 */
[----:B------:R-:W-:Y:S01]  /*6a30*/  SHF.L.U32 R62, R54, 0x1, RZ ;  /* 0x00000001363e7819 */ /* 0x000fe200000006ff */
[----:B------:R-:W-:Y:S01]  /*6a40*/  HADD2.F32 R20, -RZ, R30.H0_H0 ;  /* 0x2000001eff147230 */ /* 0x000fe20000004100 */
[----:B------:R-:W-:Y:S01]  /*6a50*/  ISETP.NE.AND P0, PT, R55, RZ, PT ;  /* 0x000000ff3700720c */ /* 0x000fe20003f05270 */
[----:B------:R-:W-:Y:S08]  /*6a60*/  BSSY.RECONVERGENT B0, `(.L_x_111) ;  /* 0x000004e000007945 */ /* 0x000ff00003800200 */
[----:B------:R-:W1:Y:S02]  /*6a70*/  LDTM.16dp256bit.x4 R4, tmem[UR4] ;  /* 0x00000004000479ee */ /* 0x000e640008120000 */
[C---:B-1----:R-:W-:Y:S01]  /*6a80*/  FMUL R0, R24.reuse, R4 ;  /* 0x0000000418007220 */ /* 0x042fe20000400000 */
[----:B------:R-:W-:Y:S02]  /*6a90*/  HADD2.F32 R4, -RZ, R28.H1_H1 ;  /* 0x3000001cff047230 */ /* 0x000fe40000004100 */
[----:B------:R-:W-:Y:S01]  /*6aa0*/  FMUL R2, R24, R5 ;  /* 0x0000000518027220 */ /* 0x000fe20000400000 */
[--C-:B------:R-:W-:Y:S02]  /*6ab0*/  HADD2.F32 R5, -RZ, R29.reuse.H0_H0 ;  /* 0x2000001dff057230 */ /* 0x100fe40000004100 */
[----:B------:R-:W-:Y:S01]  /*6ac0*/  FFMA R0, R26, R3, R0 ;  /* 0x000000031a007223 */ /* 0x000fe20000000000 */
[----:B------:R-:W-:Y:S01]  /*6ad0*/  FMUL R3, R24, R6 ;  /* 0x0000000618037220 */ /* 0x000fe20000400000 */
[----:B------:R-:W-:Y:S02]  /*6ae0*/  HADD2.F32 R6, -RZ, R29.H1_H1 ;  /* 0x3000001dff067230 */ /* 0x000fe40000004100 */
[----:B------:R-:W-:Y:S01]  /*6af0*/  FFMA R2, R26, R4, R2 ;  /* 0x000000041a027223 */ /* 0x000fe20000000002 */
[----:B------:R-:W-:Y:S01]  /*6b00*/  FMUL R7, R24, R7 ;  /* 0x0000000718077220 */ /* 0x000fe20000400000 */
[----:B------:R-:W-:Y:S01]  /*6b10*/  FFMA R3, R26, R5, R3 ;  /* 0x000000051a037223 */ /* 0x000fe20000000003 */
[C---:B------:R-:W-:Y:S01]  /*6b20*/  FMUL R4, R24.reuse, R8 ;  /* 0x0000000818047220 */ /* 0x040fe20000400000 */
[----:B------:R-:W-:Y:S01]  /*6b30*/  FMUL R5, R24, R9 ;  /* 0x0000000918057220 */ /* 0x000fe20000400000 */
[----:B------:R-:W-:Y:S01]  /*6b40*/  F2FP.F16.F32.PACK_AB R32, R2, R0 ;  /* 0x000000000220723e */ /* 0x000fe200000000ff */
[C---:B------:R-:W-:Y:S01]  /*6b50*/  FFMA R7, R26.reuse, R6, R7 ;  /* 0x000000061a077223 */ /* 0x040fe20000000007 */
[----:B------:R-:W-:Y:S02]  /*6b60*/  HADD2.F32 R0, -RZ, R30.H1_H1 ;  /* 0x3000001eff007230 */ /* 0x000fe40000004100 */
[----:B------:R-:W-:Y:S01]  /*6b70*/  FFMA R4, R26, R20, R4 ;  /* 0x000000141a047223 */ /* 0x000fe20000000004 */
[--C-:B------:R-:W-:Y:S02]  /*6b80*/  HADD2.F32 R2, -RZ, R31.reuse.H0_H0 ;  /* 0x2000001fff027230 */ /* 0x100fe40000004100 */
[----:B------:R-:W-:Y:S01]  /*6b90*/  FMUL R6, R24, R10 ;  /* 0x0000000a18067220 */ /* 0x000fe20000400000 */
[----:B------:R-:W-:Y:S01]  /*6ba0*/  F2FP.F16.F32.PACK_AB R33, R7, R3 ;  /* 0x000000030721723e */ /* 0x000fe200000000ff */
[----:B------:R-:W-:Y:S02]  /*6bb0*/  HADD2.F32 R3, -RZ, R31.H1_H1 ;  /* 0x3000001fff037230 */ /* 0x000fe40000004100 */
[----:B------:R-:W-:Y:S01]  /*6bc0*/  FFMA R5, R26, R0, R5 ;  /* 0x000000001a057223 */ /* 0x000fe20000000005 */
[C---:B------:R-:W-:Y:S01]  /*6bd0*/  FMUL R11, R24.reuse, R11 ;  /* 0x0000000b180b7220 */ /* 0x040fe20000400000 */
[--C-:B----4-:R-:W-:Y:S02]  /*6be0*/  HADD2.F32 R7, -RZ, R36.reuse.H0_H0 ;  /* 0x20000024ff077230 */ /* 0x110fe40000004100 */
[C---:B------:R-:W-:Y:S01]  /*6bf0*/  FMUL R8, R24.reuse, R12 ;  /* 0x0000000c18087220 */ /* 0x040fe20000400000 */
[----:B------:R-:W-:Y:S02]  /*6c00*/  HADD2.F32 R0, -RZ, R36.H1_H1 ;  /* 0x30000024ff007230 */ /* 0x000fe40000004100 */
[----:B------:R-:W-:Y:S01]  /*6c10*/  FMUL R9, R24, R13 ;  /* 0x0000000d18097220 */ /* 0x000fe20000400000 */
[C---:B------:R-:W-:Y:S01]  /*6c20*/  FFMA R6, R26.reuse, R2, R6 ;  /* 0x000000021a067223 */ /* 0x040fe20000000006 */
[C---:B------:R-:W-:Y:S01]  /*6c30*/  FFMA R11, R26.reuse, R3, R11 ;  /* 0x000000031a0b7223 */ /* 0x040fe2000000000b */
[C---:B------:R-:W-:Y:S01]  /*6c40*/  FFMA R8, R26.reuse, R7, R8 ;  /* 0x000000071a087223 */ /* 0x040fe20000000008 */
[----:B------:R-:W-:Y:S01]  /*6c50*/  FFMA R9, R26, R0, R9 ;  /* 0x000000001a097223 */ /* 0x000fe20000000009 */
[--C-:B------:R-:W-:Y:S02]  /*6c60*/  HADD2.F32 R2, -RZ, R37.reuse.H0_H0 ;  /* 0x20000025ff027230 */ /* 0x100fe40000004100 */
[C---:B------:R-:W-:Y:S01]  /*6c70*/  FMUL R10, R24.reuse, R14 ;  /* 0x0000000e180a7220 */ /* 0x040fe20000400000 */
[----:B------:R-:W-:Y:S02]  /*6c80*/  HADD2.F32 R0, -RZ, R37.H1_H1 ;  /* 0x30000025ff007230 */ /* 0x000fe40000004100 */
[----:B------:R-:W-:Y:S01]  /*6c90*/  FMUL R15, R24, R15 ;  /* 0x0000000f180f7220 */ /* 0x000fe20000400000 */
[----:B------:R-:W-:Y:S01]  /*6ca0*/  F2FP.F16.F32.PACK_AB R34, R5, R4 ;  /* 0x000000040522723e */ /* 0x000fe200000000ff */
[----:B------:R-:W-:Y:S01]  /*6cb0*/  FFMA R10, R26, R2, R10 ;  /* 0x000000021a0a7223 */ /* 0x000fe2000000000a */
[----:B------:R-:W-:Y:S01]  /*6cc0*/  FMUL R12, R24, R16 ;  /* 0x00000010180c7220 */ /* 0x000fe20000400000 */
[----:B------:R-:W-:Y:S01]  /*6cd0*/  FFMA R15, R26, R0, R15 ;  /* 0x000000001a0f7223 */ /* 0x000fe2000000000f */
[--C-:B------:R-:W-:Y:S01]  /*6ce0*/  HADD2.F32 R0, -RZ, R38.reuse.H0_H0 ;  /* 0x20000026ff007230 */ /* 0x100fe20000004100 */
[----:B------:R-:W-:Y:S01]  /*6cf0*/  MOV R5, UR46 ;  /* 0x0000002e00057c02 */ /* 0x000fe20008000f00 */
[----:B------:R-:W-:Y:S02]  /*6d00*/  HADD2.F32 R2, -RZ, R38.H1_H1 ;  /* 0x30000026ff027230 */ /* 0x000fe40000004100 */
[C---:B------:R-:W-:Y:S01]  /*6d10*/  FMUL R13, R24.reuse, R17 ;  /* 0x00000011180d7220 */ /* 0x040fe20000400000 */
[--C-:B------:R-:W-:Y:S02]  /*6d20*/  HADD2.F32 R3, -RZ, R39.reuse.H0_H0 ;  /* 0x20000027ff037230 */ /* 0x100fe40000004100 */
[C---:B------:R-:W-:Y:S01]  /*6d30*/  FMUL R14, R24.reuse, R18 ;  /* 0x00000012180e7220 */ /* 0x040fe20000400000 */
[----:B------:R-:W-:Y:S02]  /*6d40*/  HADD2.F32 R4, -RZ, R39.H1_H1 ;  /* 0x30000027ff047230 */ /* 0x000fe40000004100 */
[----:B------:R-:W-:Y:S01]  /*6d50*/  FMUL R19, R24, R19 ;  /* 0x0000001318137220 */ /* 0x000fe20000400000 */
[C---:B------:R-:W-:Y:S01]  /*6d60*/  FFMA R12, R26.reuse, R0, R12 ;  /* 0x000000001a0c7223 */ /* 0x040fe2000000000c */
[----:B------:R-:W-:Y:S01]  /*6d70*/  LEA R5, R5, R44, 0xb ;  /* 0x0000002c05057211 */ /* 0x000fe200078e58ff */
[C---:B------:R-:W-:Y:S01]  /*6d80*/  FFMA R13, R26.reuse, R2, R13 ;  /* 0x000000021a0d7223 */ /* 0x040fe2000000000d */
[C---:B------:R-:W-:Y:S01]  /*6d90*/  FFMA R14, R26.reuse, R3, R14 ;  /* 0x000000031a0e7223 */ /* 0x040fe2000000000e */
[----:B------:R-:W-:Y:S01]  /*6da0*/  FFMA R19, R26, R4, R19 ;  /* 0x000000041a137223 */ /* 0x000fe20000000013 */
[----:B------:R-:W-:Y:S02]  /*6db0*/  F2FP.F16.F32.PACK_AB R35, R11, R6 ;  /* 0x000000060b23723e */ /* 0x000fe400000000ff */
[----:B------:R-:W-:Y:S02]  /*6dc0*/  LEA R5, R5, UR44, 0x1 ;  /* 0x0000002c05057c11 */ /* 0x000fe4000f8e08ff */
[----:B------:R-:W-:Y:S02]  /*6dd0*/  F2FP.F16.F32.PACK_AB R8, R9, R8 ;  /* 0x000000080908723e */ /* 0x000fe400000000ff */
[----:B------:R-:W-:Y:S01]  /*6de0*/  F2FP.F16.F32.PACK_AB R9, R15, R10 ;  /* 0x0000000a0f09723e */ /* 0x000fe200000000ff */
[----:B------:R1:W-:Y:S01]  /*6df0*/  STSM.16.M88.4 [R5+0x200], R32 ;  /* 0x0002002005007844 */ /* 0x0003e20000000200 */
[----:B------:R-:W-:Y:S02]  /*6e00*/  F2FP.F16.F32.PACK_AB R10, R13, R12 ;  /* 0x0000000c0d0a723e */ /* 0x000fe400000000ff */
[----:B------:R-:W-:Y:S02]  /*6e10*/  F2FP.F16.F32.PACK_AB R11, R19, R14 ;  /* 0x0000000e130b723e */ /* 0x000fe400000000ff */
[----:B------:R-:W-:Y:S05]  /*6e20*/  IADD3 R0, PT, PT, R62, 0x200, R5 ;  /* 0x000002003e007810 */ /* 0x000fea0007ffe005 */
[----:B------:R1:W-:Y:S01]  /*6e30*/  STSM.16.M88.4 [R0], R8 ;  /* 0x0000000800007844 */ /* 0x0003e20000000200 */
[----:B------:R-:W-:Y:S01]  /*6e40*/  @!PT LDS RZ, [RZ] ;  /* 0x00000000fffff984 */ /* 0x000fe20000000800 */
[----:B------:R-:W-:Y:S01]  /*6e50*/  @!PT LDS RZ, [RZ] ;  /* 0x00000000fffff984 */ /* 0x000fe20000000800 */
[----:B------:R-:W-:Y:S01]  /*6e60*/  @!PT LDS RZ, [RZ] ;  /* 0x00000000fffff984 */ /* 0x000fe20000000800 */
[----:B------:R-:W-:Y:S01]  /*6e70*/  @!PT LDS RZ, [RZ] ;  /* 0x00000000fffff984 */ /* 0x000fe20000000800 */
[----:B------:R2:W-:Y:S07]  /*6e80*/  MEMBAR.ALL.CTA ;  /* 0x0000000000007992 */ /* 0x0005ee0000008000 */
[----:B--2---:R-:W2:Y:S02]  /*6e90*/  FENCE.VIEW.ASYNC.S ;  /* 0x00000000000073c6 */ /* 0x004ea40000000000 */
[----:B--2---:R-:W-:Y:S06]  /*6ea0*/  BAR.SYNC.DEFER_BLOCKING 0x1, 0x80 ;  /* 0x0042000000007b1d */ /* 0x004fec0000010000 */
[----:B------:R-:W-:Y:S05]  /*6eb0*/  @P0 BRA `(.L_x_112) ;  /* 0x0000000000200947 */ /* 0x000fea0003800000 */
[----:B------:R-:W2:Y:S01]  /*6ec0*/  LDCU.64 UR6, c[0x0][0x348] ;  /* 0x00006900ff0677ac */ /* 0x000ea20008000a00 */
[----:B------:R-:W-:Y:S01]  /*6ed0*/  ULEA UR5, UR46, UR44, 0xc ;  /* 0x0000002c2e057291 */ /* 0x000fe2000f8e60ff */
[----:B------:R-:W-:Y:S03]  /*6ee0*/  UMOV UR51, UR36 ;  /* 0x0000002400337c82 */ /* 0x000fe60008000000 */
[----:B------:R-:W-:Y:S02]  /*6ef0*/  UIADD3 UR48, UPT, UPT, UR5, 0x200, URZ ;  /* 0x0000020005307890 */ /* 0x000fe4000fffe0ff */
[----:B--2---:R-:W-:Y:S04]  /*6f00*/  UIADD3 UR4, UP0, UPT, UR6, 0x680, URZ ;  /* 0x0000068006047890 */ /* 0x004fe8000ff1e0ff */
[----:B------:R-:W-:Y:S09]  /*6f10*/  UIADD3.X UR5, UPT, UPT, URZ, UR7, URZ, UP0, !UPT ;  /* 0x00000007ff057290 */ /* 0x000ff200087fe4ff */
[----:B------:R2:W-:Y:S02]  /*6f20*/  UTMASTG.3D [UR48], [UR4] ;  /* 0x00000030040073b5 */ /* 0x0005e40008010000 */
[----:B--2---:R0:W-:Y:S02]  /*6f30*/  UTMACMDFLUSH ;  /* 0x00000000000079b7 */ /* 0x0041e40000000000 */
.L_x_112:
[----:B------:R-:W-:Y:S05]  /*6f40*/  BSYNC.RECONVERGENT B0 ;  /* 0x0000000000007941 */ /* 0x000fea0003800200 */
.L_x_111:
[----:B------:R-:W-:Y:S01]  /*6f50*/  UIADD3 UR47, UPT, UPT, UR46, 0x1, URZ ;  /* 0x000000012e2f7890 */ /* 0x000fe2000fffe0ff */
[----:B------:R-:W-:Y:S03]  /*6f60*/  BSSY.RECONVERGENT B0, `(.L_x_113) ;  /* 0x0000005000007945 */ /* 0x000fe60003800200 */
[----:B------:R-:W-:Y:S04]  /*6f70*/  UISETP.NE.AND UP0, UPT, UR47, 0x3, UPT ;  /* 0x000000032f00788c */ /* 0x000fe8000bf05270 */
[----:B------:R-:W-:Y:S01]  /*6f80*/  USEL UR45, UR47, URZ, UP0 ;  /* 0x000000ff2f2d7287 */ /* 0x000fe20008000000 */
[----:B------:R-:W-:Y:S11]  /*6f90*/  @P0 BRA `(.L_x_114) ;  /* 0x0000000000040947 */ /* 0x000ff60003800000 */
[----:B------:R-:W-:Y:S04]  /*6fa0*/  DEPBAR.LE SB0, 0x1 ;  /* 0x000080400000791a */ /* 0x000fe80000000000 */
.L_x_114:
[----:B------:R-:W-:Y:S05]  /*6fb0*/  BSYNC.RECONVERGENT B0 ;  /* 0x0000000000007941 */ /* 0x000fea0003800200 */
.L_x_113:
[----:B------:R-:W-:Y:S01]  /*6fc0*/  BAR.SYNC.DEFER_BLOCKING 0x1, 0x80 ;  /* 0x0042000000007b1d */ /* 0x000fe20000010000 */
[----:B------:R-:W-:Y:S01]  /*6fd0*/  ISETP.NE.AND P1, PT, R61, RZ, PT ;  /* 0x000000ff3d00720c */ /* 0x000fe20003f25270 */
[----:B------:R-:W-:Y:S01]  /*6fe0*/  UISETP.NE.AND UP0, UPT, UR53, URZ, UPT ;  /* 0x000000ff3500728c */ /* 0x000fe2000bf05270 */
[----:B------:R-:W-:Y:S11]  /*6ff0*/  LEA R2, R64, UR44, 0x3 ;  /* 0x0000002c40027c11 */ /* 0x000ff6000f8e18ff */
[----:B------:R-:W-:Y:S01]  /*7000*/  @P1 SHF.L.U32 R3, R63, 0x1f, RZ ;  /* 0x0000001f3f031819 */ /* 0x000fe200000006ff */
[----:B------:R-:W-:Y:S06]  /*7010*/  BRA.U !UP0, `(.L_x_115) ;  /* 0x0000000108247547 */ /* 0x000fec000b800000 */
[----:B------:R-:W-:Y:S01]  /*7020*/  IMAD.U32 R4, RZ, RZ, UR52 ;  /* 0x00000034ff047e24 */ /* 0x000fe2000f8e00ff */
[----:B-1----:R-:W-:Y:S01]  /*7030*/  MOV R0, UR54 ;  /* 0x0000003600007c02 */ /* 0x002fe20008000f00 */
[----:B------:R-:W-:Y:S03]  /*7040*/  UIADD3 UR4, UPT, UPT, UR52, 0x1, URZ ;  /* 0x0000000134047890 */ /* 0x000fe6000fffe0ff */
[----:B------:R-:W-:Y:S01]  /*7050*/  @P1 LEA R4, R4, UR44, 0x3 ;  /* 0x0000002c04041c11 */ /* 0x000fe2000f8e18ff */
[----:B------:R-:W-:Y:S04]  /*7060*/  UISETP.NE.AND UP0, UPT, UR4, 0x3, UPT ;  /* 0x000000030400788c */ /* 0x000fe8000bf05270 */
[----:B------:R-:W-:Y:S01]  /*7070*/  @P1 VIADD R4, R4, 0xe8 ;  /* 0x000000e804041836 */ /* 0x000fe20000000000 */
[----:B------:R-:W-:Y:S04]  /*7080*/  USEL UR52, UR4, URZ, UP0 ;  /* 0x000000ff04347287 */ /* 0x000fe80008000000 */
[----:B------:R-:W-:Y:S04]  /*7090*/  @P1 PRMT R0, R0, 0x654, R4 ;  /* 0x0000065400001816 */ /* 0x000fe80000000004 */
[----:B------:R2:W-:Y:S04]  /*70a0*/  @P1 SYNCS.ARRIVE.TRANS64.RED.A1T0 RZ, [R0+URZ], RZ ;  /* 0x000000ff00ff19a7 */ /* 0x0005e800081004ff */
.L_x_115:
[----:B------:R-:W3:Y:S01]  /*70b0*/  @P1 SYNCS.PHASECHK.TRANS64.TRYWAIT P0, [R2+URZ+0xd0], R3 ;  /* 0x0000d003020015a7 */ /* 0x000ee200080011ff */
[----:B------:R-:W-:Y:S01]  /*70c0*/  BSSY B1, `(.L_x_116) ;  /* 0x0000013000017945 */ /* 0x000fe20003800000 */
[----:B---3--:R-:W-:Y:S03]  /*70d0*/  @P1 SEL R65, RZ, 0x1, !P0 ;  /* 0x00000001ff411807 */ /* 0x008fe60004000000 */
[----:B------:R-:W-:Y:S05]  /*70e0*/  @!P1 BRA `(.L_x_117) ;  /* 0x0000000000409947 */ /* 0x000fea0003800000 */
[----:B------:R-:W-:Y:S01]  /*70f0*/  ISETP.NE.AND P1, PT, R66, RZ, PT ;  /* 0x000000ff4200720c */ /* 0x000fe20003f25270 */
[----:B------:R-:W-:Y:S01]  /*7100*/  BSSY B0, `(.L_x_118) ;  /* 0x0000009000007945 */ /* 0x000fe20003800000 */
[----:B------:R-:W-:Y:S11]  /*7110*/  ISETP.NE.AND P0, PT, R65, RZ, PT ;  /* 0x000000ff4100720c */ /* 0x000ff60003f05270 */
[----:B------:R-:W-:Y:S05]  /*7120*/  @P1 IMAD R3, R64, 0x800, R44 ;  /* 0x0000080040031824 */ /* 0x000fea00078e022c */
[----:B------:R-:W-:Y:S05]  /*7130*/  @P1 LEA R3, R3, UR44, 0x1 ;  /* 0x0000002c03031c11 */ /* 0x000fea000f8e08ff */
[----:B-12---:R-:W-:Y:S01]  /*7140*/  @P1 IMAD.IADD R0, R62, 0x1, R3 ;  /* 0x000000013e001824 */ /* 0x006fe200078e0203 */
[----:B------:R-:W-:Y:S06]  /*7150*/  @P0 BRA `(.L_x_119) ;  /* 0x00000000000c0947 */ /* 0x000fec0003800000 */
[----:B------:R-:W-:Y:S04]  /*7160*/  SHF.L.U32 R63, R63, 0x1f, RZ ;  /* 0x0000001f3f3f7819 */ /* 0x000fe800000006ff */
[----:B------:R-:W1:Y:S02]  /*7170*/  SYNCS.PHASECHK.TRANS64.TRYWAIT P0, [R2+URZ+0xd0], R63 ;  /* 0x0000d03f020075a7 */ /* 0x000e6400080011ff */
[----:B-1----:R-:W-:Y:S05]  /*7180*/  @!P0 BRA `(.L_x_120) ;  /* 0x0000001800288947 */ /* 0x002fea0003800000 */
.L_x_119:
[----:B------:R-:W-:Y:S05]  /*7190*/  BSYNC B0 ;  /* 0x0000000000007941 */ /* 0x000fea0003800000 */
.L_x_118:
[----:B------:R-:W-:Y:S11]  /*71a0*/  ISETP.NE.AND P0, PT, R66, RZ, PT ;  /* 0x000000ff4200720c */ /* 0x000ff60003f05270 */
[----:B------:R-:W-:Y:S02]  /*71b0*/  @!UPT UIADD3 URZ, UPT, UPT, URZ, URZ, URZ ;  /* 0x000000fffffff290 */ /* 0x000fe4000fffe0ff */
[----:B------:R-:W-:Y:S05]  /*71c0*/  @P0 WARPSYNC.ALL ;  /* 0x0000000000000948 */ /* 0x000fea0003800000 */
[----:B------:R3:W4:Y:S04]  /*71d0*/  @P0 LDSM.16.M88.4 R28, [R3+0x200] ;  /* 0x00020000031c083b */ /* 0x0007280000000200 */
[----:B------:R3:W2:Y:S02]  /*71e0*/  @P0 LDSM.16.M88.4 R36, [R0+0x200] ;  /* 0x000200000024083b */ /* 0x0006a40000000200 */
.L_x_117:
[----:B------:R-:W-:Y:S05]  /*71f0*/  BSYNC B1 ;  /* 0x0000000000017941 */ /* 0x000fea0003800000 */
.L_x_116:
[----:B-123--:R-:W-:Y:S05]  /*7200*/  VIADD R0, R25, 0x20 ;  /* 0x0000002019007836 */ /* 0x00efea0000000000 */
[----:B------:R-:W-:Y:S04]  /*7210*/  SHF.R.U32.HI R0, RZ, 0x15, R0 ;  /* 0x00000015ff007819 */ /* 0x000fe80000011600 */
[----:B------:R-:W-:Y:S11]  /*7220*/  LOP3.LUT P0, RZ, R0, 0x3, R46, 0x48, !PT ;  /* 0x0000000300ff7812 */ /* 0x000ff6000780482e */
[----:B------:R-:W-:Y:S02]  /*7230*/  @!UPT UIADD3 URZ, UPT, UPT, URZ, URZ, URZ ;  /* 0x000000fffffff290 */ /* 0x000fe4000fffe0ff */
[----:B------:R-:W-:Y:S05]  /*7240*/  @!P0 BRA `(.L_x_121) ;  /* 0x0000000000408947 */ /* 0x000fea0003800000 */
[----:B------:R-:W1:Y:S01]  /*7250*/  LDCU.64 UR8, c[0x4][0x70] ;  /* 0x01000e00ff0877ac */ /* 0x000e620008000a00 */
[----:B------:R-:W-:Y:S01]  /*7260*/  MOV R3, 0x0 ;  /* 0x0000000000037802 */ /* 0x000fe20000000f00 */
[----:B------:R-:W-:Y:S02]  /*7270*/  HFMA2 R12, -RZ, RZ, 0, 5.9604644775390625e-08 ;  /* 0x00000001ff0c7431 */ /* 0x000fe400000001ff */
[----:B------:R-:W-:Y:S02]  /*7280*/  IMAD.MOV.U32 R8, RZ, RZ, 0x192 ;  /* 0x00000192ff087424 */ /* 0x000fe400078e00ff */
[----:B------:R-:W-:Y:S01]  /*7290*/  IMAD.MOV.U32 R13, RZ, RZ, RZ ;  /* 0x000000ffff0d7224 */ /* 0x000fe200078e00ff */
[----:B------:R-:W2:Y:S01]  /*72a0*/  LDCU.64 UR6, c[0x4][0x78] ;  /* 0x01000f00ff0677ac */ /* 0x000ea20008000a00 */
[----:B------:R-:W3:Y:S01]  /*72b0*/  LDC.64 R2, c[0x4][R3] ;  /* 0x0100000003027b82 */ /* 0x000ee20000000a00 */
[----:B------:R-:W5:Y:S01]  /*72c0*/  LDCU.64 UR4, c[0x4][0x10] ;  /* 0x01000200ff0477ac */ /* 0x000f620008000a00 */
[----:B-1----:R-:W-:Y:S01]  /*72d0*/  MOV R5, UR9 ;  /* 0x0000000900057c02 */ /* 0x002fe20008000f00 */
[----:B------:R-:W-:Y:S01]  /*72e0*/  IMAD.U32 R4, RZ, RZ, UR8 ;  /* 0x00000008ff047e24 */ /* 0x000fe2000f8e00ff */
[----:B--2---:R-:W-:Y:S01]  /*72f0*/  MOV R7, UR7 ;  /* 0x0000000700077c02 */ /* 0x004fe20008000f00 */
[----:B------:R-:W-:Y:S01]  /*7300*/  IMAD.U32 R6, RZ, RZ, UR6 ;  /* 0x00000006ff067e24 */ /* 0x000fe2000f8e00ff */
[----:B-----5:R-:W-:Y:S01]  /*7310*/  MOV R11, UR5 ;  /* 0x00000005000b7c02 */ /* 0x020fe20008000f00 */
[----:B------:R-:W-:Y:S02]  /*7320*/  IMAD.U32 R10, RZ, RZ, UR4 ;  /* 0x00000004ff0a7e24 */ /* 0x000fe4000f8e00ff */
[----:B------:R-:W-:Y:S07]  /*7330*/  LEPC R20, `(.L_x_121) ;  /* 0x000000001014794e */ /* 0x000fee0000000000 */
[----:B---34-:R-:W-:Y:S05]  /*7340*/  CALL.ABS.NOINC R2 ;  /* 0x0000000002007343 */ /* 0x018fea0003c00000 */
.L_x_121:
[----:B------:R-:W-:Y:S01]  /*7350*/  ISETP.NE.AND P0, PT, R55, RZ, PT ;  /* 0x000000ff3700720c */ /* 0x000fe20003f05270 */
[----:B------:R-:W-:Y:S05]  /*7360*/  WARPSYNC.ALL ;  /* 0x0000000000007948 */ /* 0x000fea0003800000 */
[----:B------:R-:W-:Y:S01]  /*7370*/  R2UR UR4, R25 ;  /* 0x00000000190472ca */ /* 0x000fe200000e0000 */
[--C-:B----4-:R-:W-:Y:S01]  /*7380*/  HADD2.F32 R20, -RZ, R28.reuse.H0_H0 ;  /* 0x2000001cff147230 */ /* 0x110fe20000004100 */
[----:B------:R-:W-:Y:S01]  /*7390*/  BSSY.RECONVERGENT B0, `(.L_x_122) ;  /* 0x0000056000007945 */ /* 0x000fe20003800200 */
[----:B------:R-:W-:Y:S02]  /*73a0*/  HADD2.F32 R21, -RZ, R28.H1_H1 ;  /* 0x3000001cff157230 */ /* 0x000fe40000004100 */
[--C-:B------:R-:W-:Y:S02]  /*73b0*/  HADD2.F32 R25, -RZ, R29.reuse.H0_H0 ;  /* 0x2000001dff197230 */ /* 0x100fe40000004100 */
[----:B------:R-:W-:Y:S02]  /*73c0*/  HADD2.F32 R28, -RZ, R30.H0_H0 ;  /* 0x2000001eff1c7230 */ /* 0x000fe40000004100 */
[--C-:B------:R-:W-:Y:S02]  /*73d0*/  HADD2.F32 R32, -RZ, R36.reuse.H0_H0 ;  /* 0x20000024ff207230 */ /* 0x100fe40000004100 */
[----:B------:R-:W-:Y:S02]  /*73e0*/  HADD2.F32 R33, -RZ, R36.H1_H1 ;  /* 0x30000024ff217230 */ /* 0x000fe40000004100 */
[----:B------:R-:W1:Y:S01]  /*73f0*/  LDTM.16dp256bit.x4 R4, tmem[UR4+0x20] ;  /* 0x00002004000479ee */ /* 0x000e620008120000 */
[----:B------:R-:W-:Y:S01]  /*7400*/  NOP ;  /* 0x0000000000007918 */ /* 0x000fe20000000000 */
[----:B------:R-:W-:Y:S01]  /*7410*/  R2UR UR4, R27 ;  /* 0x000000001b0472ca */ /* 0x000fe200000e0000 */
[----:B------:R-:W-:Y:S02]  /*7420*/  HADD2.F32 R27, -RZ, R29.H1_H1 ;  /* 0x3000001dff1b7230 */ /* 0x000fe40000004100 */
[----:B------:R-:W-:Y:S02]  /*7430*/  HADD2.F32 R29, -RZ, R30.H1_H1 ;  /* 0x3000001eff1d7230 */ /* 0x000fe40000004100 */
[--C-:B------:R-:W-:Y:S02]  /*7440*/  HADD2.F32 R30, -RZ, R31.reuse.H0_H0 ;  /* 0x2000001fff1e7230 */ /* 0x100fe40000004100 */
[----:B------:R-:W-:Y:S02]  /*7450*/  HADD2.F32 R31, -RZ, R31.H1_H1 ;  /* 0x3000001fff1f7230 */ /* 0x000fe40000004100 */
[--C-:B------:R-:W-:Y:S02]  /*7460*/  HADD2.F32 R34, -RZ, R37.reuse.H0_H0 ;  /* 0x20000025ff227230 */ /* 0x100fe40000004100 */
[----:B------:R-:W-:Y:S02]  /*7470*/  HADD2.F32 R35, -RZ, R37.H1_H1 ;  /* 0x30000025ff237230 */ /* 0x000fe40000004100 */
[----:B------:R-:W-:Y:S01]  /*7480*/  UIADD3 UR4, UPT, UPT, UR4, 0x150, URZ ;  /* 0x0000015004047890 */ /* 0x000fe2000fffe0ff */
[--C-:B------:R-:W-:Y:S02]  /*7490*/  HADD2.F32 R36, -RZ, R38.reuse.H0_H0 ;  /* 0x20000026ff247230 */ /* 0x100fe40000004100 */
[----:B------:R-:W-:Y:S01]  /*74a0*/  HADD2.F32 R37, -RZ, R38.H1_H1 ;  /* 0x30000026ff257230 */ /* 0x000fe20000004100 */
[----:B------:R-:W-:Y:S01]  /*74b0*/  UPRMT UR4, UR54, 0x654, UR4 ;  /* 0x0000065436047896 */ /* 0x000fe20008000004 */
[--C-:B------:R-:W-:Y:S02]  /*74c0*/  HADD2.F32 R38, -RZ, R39.reuse.H0_H0 ;  /* 0x20000027ff267230 */ /* 0x100fe40000004100 */
[----:B------:R-:W-:Y:S02]  /*74d0*/  HADD2.F32 R39, -RZ, R39.H1_H1 ;  /* 0x30000027ff277230 */ /* 0x000fe40000004100 */
[C---:B-1----:R-:W-:Y:S01]  /*74e0*/  FMUL R4, R24.reuse, R4 ;  /* 0x0000000418047220 */ /* 0x042fe20000400000 */
[C---:B------:R-:W-:Y:S01]  /*74f0*/  FMUL R5, R24.reuse, R5 ;  /* 0x0000000518057220 */ /* 0x040fe20000400000 */
[C---:B------:R-:W-:Y:S01]  /*7500*/  FMUL R6, R24.reuse, R6 ;  /* 0x0000000618067220 */ /* 0x040fe20000400000 */
[----:B------:R-:W-:Y:S01]  /*7510*/  FMUL R7, R24, R7 ;  /* 0x0000000718077220 */ /* 0x000fe20000400000 */
[----:B------:R-:W-:Y:S01]  /*7520*/  SYNCS.ARRIVE.TRANS64.RED.A1T0 RZ, [UR4], RZ ;  /* 0x000000ffffff79a7 */ /* 0x000fe20008100404 */
[C---:B------:R-:W-:Y:S01]  /*7530*/  FFMA R4, R26.reuse, R20, R4 ;  /* 0x000000141a047223 */ /* 0x040fe20000000004 */
[C---:B------:R-:W-:Y:S01]  /*7540*/  FFMA R5, R26.reuse, R21, R5 ;  /* 0x000000151a057223 */ /* 0x040fe20000000005 */
[C---:B------:R-:W-:Y:S01]  /*7550*/  FFMA R6, R26.reuse, R25, R6 ;  /* 0x000000191a067223 */ /* 0x040fe20000000006 */
[----:B------:R-:W-:Y:S01]  /*7560*/  FFMA R7, R26, R27, R7 ;  /* 0x0000001b1a077223 */ /* 0x000fe20000000007 */
[C---:B------:R-:W-:Y:S01]  /*7570*/  FMUL R8, R24.reuse, R8 ;  /* 0x0000000818087220 */ /* 0x040fe20000400000 */
[C---:B------:R-:W-:Y:S01]  /*7580*/  FMUL R9, R24.reuse, R9 ;  /* 0x0000000918097220 */ /* 0x040fe20000400000 */
[----:B------:R-:W-:Y:S01]  /*7590*/  F2FP.F16.F32.PACK_AB R4, R5, R4 ;  /* 0x000000040504723e */ /* 0x000fe200000000ff */
[----:B------:R-:W-:Y:S01]  /*75a0*/  FMUL R10, R24, R10 ;  /* 0x0000000a180a7220 */ /* 0x000fe20000400000 */
[----:B------:R-:W-:Y:S01]  /*75b0*/  F2FP.F16.F32.PACK_AB R5, R7, R6 ;  /* 0x000000060705723e */ /* 0x000fe200000000ff */
[C---:B------:R-:W-:Y:S01]  /*75c0*/  FFMA R8, R26.reuse, R28, R8 ;  /* 0x0000001c1a087223 */ /* 0x040fe20000000008 */
[----:B------:R-:W-:Y:S01]  /*75d0*/  FFMA R9, R26, R29, R9 ;  /* 0x0000001d1a097223 */ /* 0x000fe20000000009 */
[C---:B------:R-:W-:Y:S01]  /*75e0*/  FMUL R11, R24.reuse, R11 ;  /* 0x0000000b180b7220 */ /* 0x040fe20000400000 */
[C---:B------:R-:W-:Y:S01]  /*75f0*/  FMUL R0, R24.reuse, R12 ;  /* 0x0000000c18007220 */ /* 0x040fe20000400000 */
[----:B------:R-:W-:Y:S01]  /*7600*/  FMUL R2, R24, R13 ;  /* 0x0000000d18027220 */ /* 0x000fe20000400000 */
[----:B------:R-:W-:Y:S01]  /*7610*/  FFMA R10, R26, R30, R10 ;  /* 0x0000001e1a0a7223 */ /* 0x000fe2000000000a */
[----:B------:R-:W-:Y:S01]  /*7620*/  FMUL R3, R24, R14 ;  /* 0x0000000e18037220 */ /* 0x000fe20000400000 */
[----:B------:R-:W-:Y:S01]  /*7630*/  F2FP.F16.F32.PACK_AB R6, R9, R8 ;  /* 0x000000080906723e */ /* 0x000fe200000000ff */
[----:B------:R-:W-:Y:S01]  /*7640*/  FFMA R11, R26, R31, R11 ;  /* 0x0000001f1a0b7223 */ /* 0x000fe2000000000b */
[C---:B------:R-:W-:Y:S01]  /*7650*/  FMUL R15, R24.reuse, R15 ;  /* 0x0000000f180f7220 */ /* 0x040fe20000400000 */
[----:B------:R-:W-:Y:S01]  /*7660*/  FMUL R12, R24, R16 ;  /* 0x00000010180c7220 */ /* 0x000fe20000400000 */
[----:B------:R-:W-:Y:S01]  /*7670*/  FFMA R0, R26, R32, R0 ;  /* 0x000000201a007223 */ /* 0x000fe20000000000 */
[----:B------:R-:W-:Y:S01]  /*7680*/  MOV R8, UR45 ;  /* 0x0000002d00087c02 */ /* 0x000fe20008000f00 */
[----:B------:R-:W-:Y:S01]  /*7690*/  FMUL R13, R24, R17 ;  /* 0x00000011180d7220 */ /* 0x000fe20000400000 */
[----:B------:R-:W-:Y:S01]  /*76a0*/  FFMA R2, R26, R33, R2 ;  /* 0x000000211a027223 */ /* 0x000fe20000000002 */
[----:B------:R-:W-:Y:S01]  /*76b0*/  FMUL R14, R24, R18 ;  /* 0x00000012180e7220 */ /* 0x000fe20000400000 */
[C---:B------:R-:W-:Y:S01]  /*76c0*/  FFMA R3, R26.reuse, R34, R3 ;  /* 0x000000221a037223 */ /* 0x040fe20000000003 */
[----:B------:R-:W-:Y:S01]  /*76d0*/  FFMA R15, R26, R35, R15 ;  /* 0x000000231a0f7223 */ /* 0x000fe2000000000f */
[----:B------:R-:W-:Y:S01]  /*76e0*/  FMUL R19, R24, R19 ;  /* 0x0000001318137220 */ /* 0x000fe20000400000 */
[----:B------:R-:W-:Y:S01]  /*76f0*/  FFMA R12, R26, R36, R12 ;  /* 0x000000241a0c7223 */ /* 0x000fe2000000000c */
        /* <DEDUP_REMOVED lines=22> */
[----:B------:R-:W-:Y:S02]  /*7860*/  ULEA UR5, UR45, UR44, 0xc ;  /* 0x0000002c2d057291 */ /* 0x000fe4000f8e60ff */
[----:B------:R-:W-:Y:S02]  /*7870*/  UIADD3 UR9, UPT, UPT, UR49, 0x20, URZ ;  /* 0x0000002031097890 */ /* 0x000fe4000fffe0ff */
[----:B------:R-:W-:Y:S01]  /*7880*/  UIADD3 UR8, UPT, UPT, UR5, 0x200, URZ ;  /* 0x0000020005087890 */ /* 0x000fe2000fffe0ff */
[----:B------:R-:W-:Y:S01]  /*7890*/  UMOV UR10, UR50 ;  /* 0x00000032000a7c82 */ /* 0x000fe20008000000 */
[----:B------:R-:W-:Y:S01]  /*78a0*/  UMOV UR11, UR36 ;  /* 0x00000024000b7c82 */ /* 0x000fe20008000000 */
[----:B--2---:R-:W-:Y:S04]  /*78b0*/  UIADD3 UR4, UP0, UPT, UR6, 0x680, URZ ;  /* 0x0000068006047890 */ /* 0x004fe8000ff1e0ff */
[----:B------:R-:W-:Y:S09]  /*78c0*/  UIADD3.X UR5, UPT, UPT, URZ, UR7, URZ, UP0, !UPT ;  /* 0x00000007ff057290 */ /* 0x000ff200087fe4ff */
[----:B------:R2:W-:Y:S02]  /*78d0*/  UTMASTG.3D [UR8], [UR4] ;  /* 0x00000008040073b5 */ /* 0x0005e40008010000 */
[----:B--2---:R0:W-:Y:S02]  /*78e0*/  UTMACMDFLUSH ;  /* 0x00000000000079b7 */ /* 0x0041e40000000000 */
.L_x_123:
[----:B------:R-:W-:Y:S05]  /*78f0*/  BSYNC.RECONVERGENT B0 ;  /* 0x0000000000007941 */ /* 0x000fea0003800200 */
.L_x_122:
[----:B------:R-:W-:Y:S01]  /*7900*/  UIADD3 UR4, UPT, UPT, UR45, 0x1, URZ ;  /* 0x000000012d047890 */ /* 0x000fe2000fffe0ff */
[----:B------:R-:W-:Y:S03]  /*7910*/  BSSY.RECONVERGENT B0, `(.L_x_124) ;  /* 0x0000008000007945 */ /* 0x000fe60003800200 */
[----:B------:R-:W-:Y:S04]  /*7920*/  UISETP.NE.AND UP0, UPT, UR4, 0x3, UPT ;  /* 0x000000030400788c */ /* 0x000fe8000bf05270 */
[----:B------:R-:W-:Y:S02]  /*7930*/  UISETP.EQ.XOR UP1, UPT, UR47, 0x3, !UP0 ;  /* 0x000000032f00788c */ /* 0x000fe4000c722a70 */
[----:B------:R-:W-:Y:S02]  /*7940*/  USEL UR46, UR4, URZ, UP0 ;  /* 0x000000ff042e7287 */ /* 0x000fe40008000000 */
[----:B------:R-:W-:Y:S04]  /*7950*/  USEL UR5, URZ, 0x1, !UP1 ;  /* 0x00000001ff057887 */ /* 0x000fe8000c800000 */
[----:B------:R-:W-:Y:S01]  /*7960*/  ULOP3.LUT UR55, UR55, UR5, URZ, 0x3c, !UPT ;  /* 0x0000000537377292 */ /* 0x000fe2000f8e3cff */
[----:B------:R-:W-:Y:S11]  /*7970*/  @P0 BRA `(.L_x_125) ;  /* 0x0000000000040947 */ /* 0x000ff60003800000 */
[----:B------:R-:W-:Y:S04]  /*7980*/  DEPBAR.LE SB0, 0x1 ;  /* 0x000080400000791a */ /* 0x000fe80000000000 */
.L_x_125:
[----:B------:R-:W-:Y:S05]  /*7990*/  BSYNC.RECONVERGENT B0 ;  /* 0x0000000000007941 */ /* 0x000fea0003800200 */
.L_x_124:
[----:B------:R-:W-:Y:S01]  /*79a0*/  BAR.SYNC.DEFER_BLOCKING 0x1, 0x80 ;  /* 0x0042000000007b1d */ /* 0x000fe20000010000 */
[----:B------:R-:W-:Y:S01]  /*79b0*/  UISETP.NE.AND UP0, UPT, UR53, -0x2, UPT ;  /* 0xfffffffe3500788c */ /* 0x000fe2000bf05270 */
[----:B------:R-:W-:Y:S08]  /*79c0*/  IADD3 R22, PT, PT, R22, 0x1, RZ ;  /* 0x0000000116167810 */ /* 0x000ff00007ffe0ff */
[----:B------:R-:W-:Y:S05]  /*79d0*/  BRA.U !UP0, `(.L_x_126) ;  /* 0x0000000108287547 */ /* 0x000fea000b800000 */
[----:B------:R-:W-:Y:S01]  /*79e0*/  ISETP.NE.AND P0, PT, R61, RZ, PT ;  /* 0x000000ff3d00720c */ /* 0x000fe20003f05270 */
[----:B------:R-:W-:Y:S01]  /*79f0*/  IMAD.U32 R2, RZ, RZ, UR52 ;  /* 0x00000034ff027e24 */ /* 0x000fe2000f8e00ff */
[----:B------:R-:W-:Y:S01]  /*7a00*/  UIADD3 UR4, UPT, UPT, UR52, 0x1, URZ ;  /* 0x0000000134047890 */ /* 0x000fe2000fffe0ff */
[----:B------:R-:W-:Y:S03]  /*7a10*/  IMAD.U32 R0, RZ, RZ, UR54 ;  /* 0x00000036ff007e24 */ /* 0x000fe6000f8e00ff */
[----:B------:R-:W-:Y:S04]  /*7a20*/  UISETP.NE.AND UP0, UPT, UR4, 0x3, UPT ;  /* 0x000000030400788c */ /* 0x000fe8000bf05270 */
[----:B------:R-:W-:Y:S03]  /*7a30*/  USEL UR52, UR4, URZ, UP0 ;  /* 0x000000ff04347287 */ /* 0x000fe60008000000 */
[----:B------:R-:W-:Y:S05]  /*7a40*/  @P0 LEA R2, R2, UR44, 0x3 ;  /* 0x0000002c02020c11 */ /* 0x000fea000f8e18ff */
[----:B------:R-:W-:Y:S05]  /*7a50*/  @P0 VIADD R2, R2, 0xe8 ;  /* 0x000000e802020836 */ /* 0x000fea0000000000 */
[----:B------:R-:W-:Y:S04]  /*7a60*/  @P0 PRMT R0, R0, 0x654, R2 ;  /* 0x0000065400000816 */ /* 0x000fe80000000002 */
[----:B------:R2:W-:Y:S03]  /*7a70*/  @P0 SYNCS.ARRIVE.TRANS64.RED.A1T0 RZ, [R0+URZ], RZ ;  /* 0x000000ff00ff09a7 */ /* 0x0005e600081004ff */
.L_x_126:
[----:B------:R-:W-:Y:S01]  /*7a80*/  R2UR UR6, R60 ;  /* 0x000000003c0672ca */ /* 0x000fe200000e0000 */
[----:B------:R-:W-:Y:S01]  /*7a90*/  UIADD3 UR53, UPT, UPT, UR53, 0x2, URZ ;  /* 0x0000000235357890 */ /* 0x000fe2000fffe0ff */
[----:B------:R-:W-:Y:S02]  /*7aa0*/  R2UR UR5, R47 ;  /* 0x000000002f0572ca */ /* 0x000fe400000e0000 */
[----:B------:R-:W-:Y:S02]  /*7ab0*/  R2UR UR4, R48 ;  /* 0x00000000300472ca */ /* 0x000fe400000e0000 */
[----:B------:R-:W-:Y:S02]  /*7ac0*/  R2UR UR36, R58 ;  /* 0x000000003a2472ca */ /* 0x000fe400000e0000 */
[----:B------:R-:W-:Y:S02]  /*7ad0*/  ISETP.NE.AND P0, PT, R51, 0x2, PT ;  /* 0x000000023300780c */ /* 0x000fe40003f05270 */
[----:B------:R-:W-:Y:S02]  /*7ae0*/  ISETP.NE.AND P1, PT, R22, 0x4, PT ;  /* 0x000000041600780c */ /* 0x000fe40003f25270 */
[----:B------:R-:W-:Y:S01]  /*7af0*/  SEL R2, RZ, 0x1, P0 ;  /* 0x00000001ff027807 */ /* 0x000fe20000000000 */
[----:B------:R-:W-:Y:S01]  /*7b00*/  UISETP.NE.AND UP0, UPT, UR6, URZ, UPT ;  /* 0x000000ff0600728c */ /* 0x000fe2000bf05270 */
[----:B--2---:R-:W-:Y:S01]  /*7b10*/  SEL R0, RZ, 0x1, P1 ;  /* 0x00000001ff007807 */ /* 0x004fe20000800000 */
[----:B------:R-:W-:Y:S01]  /*7b20*/  UIADD3 UR32, UPT, UPT, UR37, UR5, URZ ;  /* 0x0000000525207290 */ /* 0x000fe2000fffe0ff */
[----:B------:R-:W-:Y:S01]  /*7b30*/  LOP3.LUT R52, R52, R2, RZ, 0x3c, !PT ;  /* 0x0000000234347212 */ /* 0x000fe200078e3cff */
[----:B------:R-:W-:Y:S01]  /*7b40*/  UIADD3 UR29, UPT, UPT, UR38, UR4, URZ ;  /* 0x00000004261d7290 */ /* 0x000fe2000fffe0ff */
[----:B------:R-:W-:Y:S02]  /*7b50*/  LOP3.LUT R53, R53, R0, RZ, 0x3c, !PT ;  /* 0x0000000035357212 */ /* 0x000fe400078e3cff */
[----:B------:R-:W-:Y:S02]  /*7b60*/  SEL R51, R51, RZ, P0 ;  /* 0x000000ff33337207 */ /* 0x000fe40000000000 */
[----:B------:R-:W-:Y:S01]  /*7b70*/  SEL R22, R22, RZ, P1 ;  /* 0x000000ff16167207 */ /* 0x000fe20000800000 */
[----:B------:R-:W-:Y:S06]  /*7b80*/  BRA.U UP0, `(.L_x_127) ;  /* 0xffffffdd005c7547 */ /* 0x000fec000b83ffff */
[----:B------:R-:W-:-:S13]  /*7b90*/  R2UR UR4, R49 ;  /* 0x00000000310472ca */ /* 0x000fda00000e0000 */
[----:B------:R-:W-:-:S09]  /*7ba0*/  UISETP.NE.AND UP0, UPT, UR4, URZ, UPT ;  /* 0x000000ff0400728c */ /* 0x000fd2000bf05270 */
[----:B------:R-:W-:Y:S05]  /*7bb0*/  BRA.U !UP0, `(.L_x_128) ;  /* 0x0000000108487547 */ /* 0x000fea000b800000 */
[----:B------:R-:W2:Y:S02]  /*7bc0*/  LDCU.64 UR4, c[0x0][0x890] ;  /* 0x00011200ff0477ac */ /* 0x000ea40008000a00 */
[----:B--2---:R-:W-:-:S04]  /*7bd0*/  UISETP.NE.U32.AND UP0, UPT, UR4, URZ, UPT ;  /* 0x000000ff0400728c */ /* 0x004fc8000bf05070 */
[----:B------:R-:W-:-:S09]  /*7be0*/  UISETP.NE.AND.EX UP0, UPT, UR5, URZ, UPT, UP0 ;  /* 0x000000ff0500728c */ /* 0x000fd2000bf05300 */
[----:B------:R-:W-:Y:S05]  /*7bf0*/  BRA.U UP0, `(.L_x_129) ;  /* 0x00000001000c7547 */ /* 0x000fea000b800000 */
[----:B------:R-:W-:-:S13]  /*7c00*/  FSETP.NEU.AND P0, PT, R26, RZ, PT ;  /* 0x000000ff1a00720b */ /* 0x000fda0003f0d000 */
[----:B------:R-:W-:Y:S05]  /*7c10*/  @!P0 EXIT ;  /* 0x000000000000894d */ /* 0x000fea0003800000 */
[----:B------:R-:W-:Y:S05]  /*7c20*/  BRA `(.L_x_128) ;  /* 0x00000000002c7947 */ /* 0x000fea0003800000 */
.L_x_129:
[----:B------:R-:W-:Y:S01]  /*7c30*/  ISETP.NE.AND P0, PT, R50, RZ, PT ;  /* 0x000000ff3200720c */ /* 0x000fe20003f05270 */
[----:B------:R-:W-:-:S12]  /*7c40*/  BSSY.RECONVERGENT B0, `(.L_x_128) ;  /* 0x0000009000007945 */ /* 0x000fd80003800200 */
[----:B------:R-:W-:Y:S05]  /*7c50*/  @P0 BRA `(.L_x_130) ;  /* 0x0000000000140947 */ /* 0x000fea0003800000 */
[----:B------:R-:W2:Y:S02]  /*7c60*/  LDCU.64 UR4, c[0x0][0x888] ;  /* 0x00011100ff0477ac */ /* 0x000ea40008000a00 */
[----:B--2---:R-:W-:-:S04]  /*7c70*/  ISETP.NE.U32.AND P0, PT, RZ, UR4, PT ;  /* 0x00000004ff007c0c */ /* 0x004fc8000bf05070 */
[----:B------:R-:W-:-:S13]  /*7c80*/  ISETP.NE.AND.EX P0, PT, RZ, UR5, PT, P0 ;  /* 0x00000005ff007c0c */ /* 0x000fda000bf05300 */
[----:B------:R-:W-:Y:S05]  /*7c90*/  @!P0 EXIT ;  /* 0x000000000000894d */ /* 0x000fea0003800000 */
[----:B------:R-:W-:Y:S05]  /*7ca0*/  BRA `(.L_x_131) ;  /* 0x0000000000087947 */ /* 0x000fea0003800000 */
.L_x_130:
[----:B------:R-:W-:-:S13]  /*7cb0*/  FSETP.NEU.AND P0, PT, R26, RZ, PT ;  /* 0x000000ff1a00720b */ /* 0x000fda0003f0d000 */
[----:B------:R-:W-:Y:S05]  /*7cc0*/  @!P0 EXIT ;  /* 0x000000000000894d */ /* 0x000fea0003800000 */
.L_x_131:
[----:B------:R-:W-:Y:S05]  /*7cd0*/  BSYNC.RECONVERGENT B0 ;  /* 0x0000000000007941 */ /* 0x000fea0003800200 */
.L_x_128:
[----:B------:R-:W-:Y:S01]  /*7ce0*/  ULEA UR4, UR52, UR44, 0x3 ;  /* 0x0000002c34047291 */ /* 0x000fe2000f8e18ff */
[----:B------:R-:W-:-:S04]  /*7cf0*/  DEPBAR.LE SB0, 0x0 ;  /* 0x000080000000791a */ /* 0x000fc80000000000 */
[----:B------:R-:W-:-:S04]  /*7d00*/  UIADD3 UR4, UPT, UPT, UR4, 0xe8, URZ ;  /* 0x000000e804047890 */ /* 0x000fc8000fffe0ff */
[----:B------:R-:W-:-:S09]  /*7d10*/  UPRMT UR4, UR54, 0x654, UR4 ;  /* 0x0000065436047896 */ /* 0x000fd20008000004 */
[----:B------:R-:W-:Y:S01]  /*7d20*/  SYNCS.ARRIVE.TRANS64.RED.A1T0 RZ, [UR4], RZ ;  /* 0x000000ffffff79a7 */ /* 0x000fe20008100404 */
[----:B------:R-:W-:Y:S05]  /*7d30*/  EXIT ;  /* 0x000000000000794d */ /* 0x000fea0003800000 */
.L_x_25:
[----:B--2---:R2:W3:Y:S02]  /*7d40*/  SYNCS.PHASECHK.TRANS64.TRYWAIT P0, [R0+URZ+0x180], R2 ;  /* 0x00018002000075a7 */ /* 0x0044e400080011ff */
[----:B---3--:R-:W-:Y:S05]  /*7d50*/  @!P0 NANOSLEEP.SYNCS 0x989680 ;  /* 0x009896800000895d */ /* 0x008fea0003900000 */
[----:B------:R-:W3:Y:S02]  /*7d60*/  @!P0 SYNCS.PHASECHK.TRANS64 P0, [R0+URZ+0x180], R2 ;  /* 0x00018002000085a7 */ /* 0x000ee400080010ff */
[----:B---3--:R-:W-:Y:S05]  /*7d70*/  @!P0 BRA `(.L_x_25) ;  /* 0xfffffffc00f08947 */ /* 0x008fea000383ffff */
[----:B------:R-:W-:Y:S05]  /*7d80*/  BRA `(.L_x_132) ;  /* 0xffffff9c006c7947 */ /* 0x000fea000383ffff */
.L_x_28:
[----:B-1----:R-:W-:-:S07]  /*7d90*/  MOV R0, UR33 ;  /* 0x0000002100007c02 */ /* 0x002fce0008000f00 */
.L_x_133:
[----:B-1----:R1:W2:Y:S02]  /*7da0*/  SYNCS.PHASECHK.TRANS64.TRYWAIT P0, [R0+URZ+0x68], R3 ;  /* 0x00006803000075a7 */ /* 0x0022a400080011ff */
[----:B--2---:R-:W-:Y:S05]  /*7db0*/  @!P0 NANOSLEEP.SYNCS 0x989680 ;  /* 0x009896800000895d */ /* 0x004fea0003900000 */
[----:B------:R-:W2:Y:S02]  /*7dc0*/  @!P0 SYNCS.PHASECHK.TRANS64 P0, [R0+URZ+0x68], R3 ;  /* 0x00006803000085a7 */ /* 0x000ea400080010ff */
[----:B--2---:R-:W-:Y:S05]  /*7dd0*/  @!P0 BRA `(.L_x_133) ;  /* 0xfffffffc00f08947 */ /* 0x004fea000383ffff */
[----:B------:R-:W-:Y:S05]  /*7de0*/  BRA `(.L_x_27) ;  /* 0xffffff9c00b87947 */ /* 0x000fea000383ffff */
.L_x_35:
[----:B-1----:R-:W-:-:S07]  /*7df0*/  MOV R0, UR17 ;  /* 0x0000001100007c02 */ /* 0x002fce0008000f00 */
.L_x_134:
[----:B-1----:R1:W2:Y:S02]  /*7e00*/  SYNCS.PHASECHK.TRANS64.TRYWAIT P0, [R0+URZ+0x68], R3 ;  /* 0x00006803000075a7 */ /* 0x0022a400080011ff */
[----:B--2---:R-:W-:Y:S05]  /*7e10*/  @!P0 NANOSLEEP.SYNCS 0x989680 ;  /* 0x009896800000895d */ /* 0x004fea0003900000 */
[----:B------:R-:W2:Y:S02]  /*7e20*/  @!P0 SYNCS.PHASECHK.TRANS64 P0, [R0+URZ+0x68], R3 ;  /* 0x00006803000085a7 */ /* 0x000ea400080010ff */
[----:B--2---:R-:W-:Y:S05]  /*7e30*/  @!P0 BRA `(.L_x_134) ;  /* 0xfffffffc00f08947 */ /* 0x004fea000383ffff */
[----:B------:R-:W-:Y:S05]  /*7e40*/  BRA `(.L_x_34) ;  /* 0xffffffa000847947 */ /* 0x000fea000383ffff */
.L_x_40:
[----:B-1----:R1:W2:Y:S02]  /*7e50*/  SYNCS.PHASECHK.TRANS64.TRYWAIT P0, [R3+URZ+0x110], R0 ;  /* 0x00011000030075a7 */ /* 0x0022a400080011ff */
[----:B--2---:R-:W-:Y:S05]  /*7e60*/  @!P0 NANOSLEEP.SYNCS 0x989680 ;  /* 0x009896800000895d */ /* 0x004fea0003900000 */
[----:B------:R-:W2:Y:S02]  /*7e70*/  @!P0 SYNCS.PHASECHK.TRANS64 P0, [R3+URZ+0x110], R0 ;  /* 0x00011000030085a7 */ /* 0x000ea400080010ff */
[----:B--2---:R-:W-:Y:S05]  /*7e80*/  @!P0 BRA `(.L_x_40) ;  /* 0xfffffffc00f08947 */ /* 0x004fea000383ffff */
[----:B------:R-:W-:Y:S05]  /*7e90*/  BRA `(.L_x_135) ;  /* 0xffffffa400387947 */ /* 0x000fea000383ffff */
.L_x_44:
[----:B------:R-:W-:-:S07]  /*7ea0*/  MOV R0, UR4 ;  /* 0x0000000400007c02 */ /* 0x000fce0008000f00 */
.L_x_136:
[----:B-1----:R1:W2:Y:S02]  /*7eb0*/  SYNCS.PHASECHK.TRANS64.TRYWAIT P0, [R0+URZ], R2 ;  /* 0x00000002000075a7 */ /* 0x0022a400080011ff */
[----:B--2---:R-:W-:Y:S05]  /*7ec0*/  @!P0 NANOSLEEP.SYNCS 0x989680 ;  /* 0x009896800000895d */ /* 0x004fea0003900000 */
[----:B------:R-:W2:Y:S02]  /*7ed0*/  @!P0 SYNCS.PHASECHK.TRANS64 P0, [R0+URZ], R2 ;  /* 0x00000002000085a7 */ /* 0x000ea400080010ff */
[----:B--2---:R-:W-:Y:S05]  /*7ee0*/  @!P0 BRA `(.L_x_136) ;  /* 0xfffffffc00f08947 */ /* 0x004fea000383ffff */
[----:B------:R-:W-:Y:S05]  /*7ef0*/  BRA `(.L_x_137) ;  /* 0xffffffa800e47947 */ /* 0x000fea000383ffff */
.L_x_45:
[----:B------:R-:W-:-:S07]  /*7f00*/  MOV R0, UR5 ;  /* 0x0000000500007c02 */ /* 0x000fce0008000f00 */
.L_x_138:
[----:B-1----:R1:W2:Y:S02]  /*7f10*/  SYNCS.PHASECHK.TRANS64.TRYWAIT P0, [R0+URZ], R3 ;  /* 0x00000003000075a7 */ /* 0x0022a400080011ff */
[----:B--2---:R-:W-:Y:S05]  /*7f20*/  @!P0 NANOSLEEP.SYNCS 0x989680 ;  /* 0x009896800000895d */ /* 0x004fea0003900000 */
[----:B------:R-:W2:Y:S02]  /*7f30*/  @!P0 SYNCS.PHASECHK.TRANS64 P0, [R0+URZ], R3 ;  /* 0x00000003000085a7 */ /* 0x000ea400080010ff */
[----:B--2---:R-:W-:Y:S05]  /*7f40*/  @!P0 BRA `(.L_x_138) ;  /* 0xfffffffc00f08947 */ /* 0x004fea000383ffff */
[----:B------:R-:W-:Y:S05]  /*7f50*/  BRA `(.L_x_139) ;  /* 0xffffffa800f07947 */ /* 0x000fea000383ffff */
.L_x_46:
[----:B------:R-:W-:-:S07]  /*7f60*/  MOV R0, UR5 ;  /* 0x0000000500007c02 */ /* 0x000fce0008000f00 */
.L_x_140:
[----:B-1----:R1:W2:Y:S02]  /*7f70*/  SYNCS.PHASECHK.TRANS64.TRYWAIT P0, [R0+URZ], R3 ;  /* 0x00000003000075a7 */ /* 0x0022a400080011ff */
[----:B--2---:R-:W-:Y:S05]  /*7f80*/  @!P0 NANOSLEEP.SYNCS 0x989680 ;  /* 0x009896800000895d */ /* 0x004fea0003900000 */
[----:B------:R-:W2:Y:S02]  /*7f90*/  @!P0 SYNCS.PHASECHK.TRANS64 P0, [R0+URZ], R3 ;  /* 0x00000003000085a7 */ /* 0x000ea400080010ff */
[----:B--2---:R-:W-:Y:S05]  /*7fa0*/  @!P0 BRA `(.L_x_140) ;  /* 0xfffffffc00f08947 */ /* 0x004fea000383ffff */
[----:B------:R-:W-:Y:S05]  /*7fb0*/  BRA `(.L_x_141) ;  /* 0xffffffa800fc7947 */ /* 0x000fea000383ffff */
.L_x_47:
[----:B------:R-:W-:-:S07]  /*7fc0*/  MOV R0, UR5 ;  /* 0x0000000500007c02 */ /* 0x000fce0008000f00 */
.L_x_142:
[----:B-1----:R1:W2:Y:S02]  /*7fd0*/  SYNCS.PHASECHK.TRANS64.TRYWAIT P0, [R0+URZ], R3 ;  /* 0x00000003000075a7 */ /* 0x0022a400080011ff */
[----:B--2---:R-:W-:Y:S05]  /*7fe0*/  @!P0 NANOSLEEP.SYNCS 0x989680 ;  /* 0x009896800000895d */ /* 0x004fea0003900000 */
[----:B------:R-:W2:Y:S02]  /*7ff0*/  @!P0 SYNCS.PHASECHK.TRANS64 P0, [R0+URZ], R3 ;  /* 0x00000003000085a7 */ /* 0x000ea400080010ff */
[----:B--2---:R-:W-:Y:S05]  /*8000*/  @!P0 BRA `(.L_x_142) ;  /* 0xfffffffc00f08947 */ /* 0x004fea000383ffff */
[----:B------:R-:W-:Y:S05]  /*8010*/  BRA `(.L_x_143) ;  /* 0xffffffac00087947 */ /* 0x000fea000383ffff */
.L_x_48:
[----:B------:R-:W-:-:S07]  /*8020*/  MOV R0, UR5 ;  /* 0x0000000500007c02 */ /* 0x000fce0008000f00 */
.L_x_144:
[----:B-1----:R1:W2:Y:S02]  /*8030*/  SYNCS.PHASECHK.TRANS64.TRYWAIT P0, [R0+URZ], R3 ;  /* 0x00000003000075a7 */ /* 0x0022a400080011ff */
[----:B--2---:R-:W-:Y:S05]  /*8040*/  @!P0 NANOSLEEP.SYNCS 0x989680 ;  /* 0x009896800000895d */ /* 0x004fea0003900000 */
[----:B------:R-:W2:Y:S02]  /*8050*/  @!P0 SYNCS.PHASECHK.TRANS64 P0, [R0+URZ], R3 ;  /* 0x00000003000085a7 */ /* 0x000ea400080010ff */
[----:B--2---:R-:W-:Y:S05]  /*8060*/  @!P0 BRA `(.L_x_144) ;  /* 0xfffffffc00f08947 */ /* 0x004fea000383ffff */
[----:B------:R-:W-:Y:S05]  /*8070*/  BRA `(.L_x_145) ;  /* 0xffffffac00147947 */ /* 0x000fea000383ffff */
.L_x_49:
[----:B------:R-:W-:-:S07]  /*8080*/  MOV R0, UR5 ;  /* 0x0000000500007c02 */ /* 0x000fce0008000f00 */
.L_x_146:
[----:B-1----:R1:W2:Y:S02]  /*8090*/  SYNCS.PHASECHK.TRANS64.TRYWAIT P0, [R0+URZ], R3 ;  /* 0x00000003000075a7 */ /* 0x0022a400080011ff */
[----:B--2---:R-:W-:Y:S05]  /*80a0*/  @!P0 NANOSLEEP.SYNCS 0x989680 ;  /* 0x009896800000895d */ /* 0x004fea0003900000 */
[----:B------:R-:W2:Y:S02]  /*80b0*/  @!P0 SYNCS.PHASECHK.TRANS64 P0, [R0+URZ], R3 ;  /* 0x00000003000085a7 */ /* 0x000ea400080010ff */
[----:B--2---:R-:W-:Y:S05]  /*80c0*/  @!P0 BRA `(.L_x_146) ;  /* 0xfffffffc00f08947 */ /* 0x004fea000383ffff */
[----:B------:R-:W-:Y:S05]  /*80d0*/  BRA `(.L_x_147) ;  /* 0xffffffac00207947 */ /* 0x000fea000383ffff */
.L_x_50:
[----:B------:R-:W-:-:S07]  /*80e0*/  MOV R0, UR5 ;  /* 0x0000000500007c02 */ /* 0x000fce0008000f00 */
.L_x_148:
[----:B-1----:R1:W2:Y:S02]  /*80f0*/  SYNCS.PHASECHK.TRANS64.TRYWAIT P0, [R0+URZ], R3 ;  /* 0x00000003000075a7 */ /* 0x0022a400080011ff */
[----:B--2---:R-:W-:Y:S05]  /*8100*/  @!P0 NANOSLEEP.SYNCS 0x989680 ;  /* 0x009896800000895d */ /* 0x004fea0003900000 */
[----:B------:R-:W2:Y:S02]  /*8110*/  @!P0 SYNCS.PHASECHK.TRANS64 P0, [R0+URZ], R3 ;  /* 0x00000003000085a7 */ /* 0x000ea400080010ff */
[----:B--2---:R-:W-:Y:S05]  /*8120*/  @!P0 BRA `(.L_x_148) ;  /* 0xfffffffc00f08947 */ /* 0x004fea000383ffff */
[----:B------:R-:W-:Y:S05]  /*8130*/  BRA `(.L_x_149) ;  /* 0xffffffac002c7947 */ /* 0x000fea000383ffff */
.L_x_51:
[----:B------:R-:W-:-:S07]  /*8140*/  MOV R0, UR5 ;  /* 0x0000000500007c02 */ /* 0x000fce0008000f00 */
.L_x_150:
[----:B-1----:R1:W2:Y:S02]  /*8150*/  SYNCS.PHASECHK.TRANS64.TRYWAIT P0, [R0+URZ], R3 ;  /* 0x00000003000075a7 */ /* 0x0022a400080011ff */
[----:B--2---:R-:W-:Y:S05]  /*8160*/  @!P0 NANOSLEEP.SYNCS 0x989680 ;  /* 0x009896800000895d */ /* 0x004fea0003900000 */
[----:B------:R-:W2:Y:S02]  /*8170*/  @!P0 SYNCS.PHASECHK.TRANS64 P0, [R0+URZ], R3 ;  /* 0x00000003000085a7 */ /* 0x000ea400080010ff */
[----:B--2---:R-:W-:Y:S05]  /*8180*/  @!P0 BRA `(.L_x_150) ;  /* 0xfffffffc00f08947 */ /* 0x004fea000383ffff */
[----:B------:R-:W-:Y:S05]  /*8190*/  BRA `(.L_x_151) ;  /* 0xffffffac00387947 */ /* 0x000fea000383ffff */
.L_x_52:
[----:B------:R-:W-:-:S07]  /*81a0*/  MOV R0, UR5 ;  /* 0x0000000500007c02 */ /* 0x000fce0008000f00 */
.L_x_152:
[----:B-1----:R1:W2:Y:S02]  /*81b0*/  SYNCS.PHASECHK.TRANS64.TRYWAIT P0, [R0+URZ], R3 ;  /* 0x00000003000075a7 */ /* 0x0022a400080011ff */
[----:B--2---:R-:W-:Y:S05]  /*81c0*/  @!P0 NANOSLEEP.SYNCS 0x989680 ;  /* 0x009896800000895d */ /* 0x004fea0003900000 */
[----:B------:R-:W2:Y:S02]  /*81d0*/  @!P0 SYNCS.PHASECHK.TRANS64 P0, [R0+URZ], R3 ;  /* 0x00000003000085a7 */ /* 0x000ea400080010ff */
[----:B--2---:R-:W-:Y:S05]  /*81e0*/  @!P0 BRA `(.L_x_152) ;  /* 0xfffffffc00f08947 */ /* 0x004fea000383ffff */
[----:B------:R-:W-:Y:S05]  /*81f0*/  BRA `(.L_x_153) ;  /* 0xffffffac00447947 */ /* 0x000fea000383ffff */
.L_x_53:
[----:B------:R-:W-:-:S07]  /*8200*/  MOV R0, UR5 ;  /* 0x0000000500007c02 */ /* 0x000fce0008000f00 */
.L_x_154:
[----:B-1----:R1:W2:Y:S02]  /*8210*/  SYNCS.PHASECHK.TRANS64.TRYWAIT P0, [R0+URZ], R3 ;  /* 0x00000003000075a7 */ /* 0x0022a400080011ff */
[----:B--2---:R-:W-:Y:S05]  /*8220*/  @!P0 NANOSLEEP.SYNCS 0x989680 ;  /* 0x009896800000895d */ /* 0x004fea0003900000 */
[----:B------:R-:W2:Y:S02]  /*8230*/  @!P0 SYNCS.PHASECHK.TRANS64 P0, [R0+URZ], R3 ;  /* 0x00000003000085a7 */ /* 0x000ea400080010ff */
[----:B--2---:R-:W-:Y:S05]  /*8240*/  @!P0 BRA `(.L_x_154) ;  /* 0xfffffffc00f08947 */ /* 0x004fea000383ffff */
[----:B------:R-:W-:Y:S05]  /*8250*/  BRA `(.L_x_155) ;  /* 0xffffffac00507947 */ /* 0x000fea000383ffff */
.L_x_54:
[----:B------:R-:W-:-:S07]  /*8260*/  MOV R0, UR5 ;  /* 0x0000000500007c02 */ /* 0x000fce0008000f00 */
.L_x_156:
[----:B-1----:R1:W2:Y:S02]  /*8270*/  SYNCS.PHASECHK.TRANS64.TRYWAIT P0, [R0+URZ], R3 ;  /* 0x00000003000075a7 */ /* 0x0022a400080011ff */
[----:B--2---:R-:W-:Y:S05]  /*8280*/  @!P0 NANOSLEEP.SYNCS 0x989680 ;  /* 0x009896800000895d */ /* 0x004fea0003900000 */
[----:B------:R-:W2:Y:S02]  /*8290*/  @!P0 SYNCS.PHASECHK.TRANS64 P0, [R0+URZ], R3 ;  /* 0x00000003000085a7 */ /* 0x000ea400080010ff */
[----:B--2---:R-:W-:Y:S05]  /*82a0*/  @!P0 BRA `(.L_x_156) ;  /* 0xfffffffc00f08947 */ /* 0x004fea000383ffff */
[----:B------:R-:W-:Y:S05]  /*82b0*/  BRA `(.L_x_157) ;  /* 0xffffffac005c7947 */ /* 0x000fea000383ffff */
.L_x_55:
[----:B------:R-:W-:-:S07]  /*82c0*/  MOV R0, UR5 ;  /* 0x0000000500007c02 */ /* 0x000fce0008000f00 */
.L_x_158:
[----:B-1----:R1:W2:Y:S02]  /*82d0*/  SYNCS.PHASECHK.TRANS64.TRYWAIT P0, [R0+URZ], R3 ;  /* 0x00000003000075a7 */ /* 0x0022a400080011ff */
[----:B--2---:R-:W-:Y:S05]  /*82e0*/  @!P0 NANOSLEEP.SYNCS 0x989680 ;  /* 0x009896800000895d */ /* 0x004fea0003900000 */
[----:B------:R-:W2:Y:S02]  /*82f0*/  @!P0 SYNCS.PHASECHK.TRANS64 P0, [R0+URZ], R3 ;  /* 0x00000003000085a7 */ /* 0x000ea400080010ff */
[----:B--2---:R-:W-:Y:S05]  /*8300*/  @!P0 BRA `(.L_x_158) ;  /* 0xfffffffc00f08947 */ /* 0x004fea000383ffff */
[----:B------:R-:W-:Y:S05]  /*8310*/  BRA `(.L_x_159) ;  /* 0xffffffac00687947 */ /* 0x000fea000383ffff */
.L_x_58:
[----:B--2---:R2:W3:Y:S02]  /*8320*/  SYNCS.PHASECHK.TRANS64.TRYWAIT P0, [R2+URZ+0x170], R4 ;  /* 0x00017004020075a7 */ /* 0x0044e400080011ff */
[----:B---3--:R-:W-:Y:S05]  /*8330*/  @!P0 NANOSLEEP.SYNCS 0x989680 ;  /* 0x009896800000895d */ /* 0x008fea0003900000 */
[----:B------:R-:W3:Y:S02]  /*8340*/  @!P0 SYNCS.PHASECHK.TRANS64 P0, [R2+URZ+0x170], R4 ;  /* 0x00017004020085a7 */ /* 0x000ee400080010ff */
[----:B---3--:R-:W-:Y:S05]  /*8350*/  @!P0 BRA `(.L_x_58) ;  /* 0xfffffffc00f08947 */ /* 0x008fea000383ffff */
[----:B------:R-:W-:Y:S05]  /*8360*/  BRA `(.L_x_160) ;  /* 0xffffffac00c47947 */ /* 0x000fea000383ffff */
.L_x_59:
[----:B------:R-:W-:-:S07]  /*8370*/  MOV R2, UR4 ;  /* 0x0000000400027c02 */ /* 0x000fce0008000f00 */
.L_x_161:
[----:B--2---:R2:W3:Y:S02]  /*8380*/  SYNCS.PHASECHK.TRANS64.TRYWAIT P0, [R2+URZ+0x120], R5 ;  /* 0x00012005020075a7 */ /* 0x0044e400080011ff */
[----:B---3--:R-:W-:Y:S05]  /*8390*/  @!P0 NANOSLEEP.SYNCS 0x989680 ;  /* 0x009896800000895d */ /* 0x008fea0003900000 */
[----:B------:R-:W3:Y:S02]  /*83a0*/  @!P0 SYNCS.PHASECHK.TRANS64 P0, [R2+URZ+0x120], R5 ;  /* 0x00012005020085a7 */ /* 0x000ee400080010ff */
[----:B---3--:R-:W-:Y:S05]  /*83b0*/  @!P0 BRA `(.L_x_161) ;  /* 0xfffffffc00f08947 */ /* 0x008fea000383ffff */
[----:B------:R-:W-:Y:S05]  /*83c0*/  BRA `(.L_x_162) ;  /* 0xffffffac00d47947 */ /* 0x000fea000383ffff */
.L_x_60:
[----:B--2---:R2:W3:Y:S02]  /*83d0*/  SYNCS.PHASECHK.TRANS64.TRYWAIT P1, [R2+URZ+0x110], R4 ;  /* 0x00011004020075a7 */ /* 0x0044e400080211ff */
[----:B---3--:R-:W-:Y:S05]  /*83e0*/  @!P1 NANOSLEEP.SYNCS 0x989680 ;  /* 0x009896800000995d */ /* 0x008fea0003900000 */
[----:B------:R-:W3:Y:S02]  /*83f0*/  @!P1 SYNCS.PHASECHK.TRANS64 P1, [R2+URZ+0x110], R4 ;  /* 0x00011004020095a7 */ /* 0x000ee400080210ff */
[----:B---3--:R-:W-:Y:S05]  /*8400*/  @!P1 BRA `(.L_x_60) ;  /* 0xfffffffc00f09947 */ /* 0x008fea000383ffff */
[----:B------:R-:W-:Y:S05]  /*8410*/  BRA `(.L_x_163) ;  /* 0xffffffb000047947 */ /* 0x000fea000383ffff */
.L_x_63:
[----:B------:R-:W-:-:S07]  /*8420*/  MOV R0, UR4 ;  /* 0x0000000400007c02 */ /* 0x000fce0008000f00 */
.L_x_164:
[----:B--2---:R2:W3:Y:S02]  /*8430*/  SYNCS.PHASECHK.TRANS64.TRYWAIT P0, [R0+URZ+0x120], R2 ;  /* 0x00012002000075a7 */ /* 0x0044e400080011ff */
[----:B---3--:R-:W-:Y:S05]  /*8440*/  @!P0 NANOSLEEP.SYNCS 0x989680 ;  /* 0x009896800000895d */ /* 0x008fea0003900000 */
[----:B------:R-:W3:Y:S02]  /*8450*/  @!P0 SYNCS.PHASECHK.TRANS64 P0, [R0+URZ+0x120], R2 ;  /* 0x00012002000085a7 */ /* 0x000ee400080010ff */
[----:B---3--:R-:W-:Y:S05]  /*8460*/  @!P0 BRA `(.L_x_164) ;  /* 0xfffffffc00f08947 */ /* 0x008fea000383ffff */
[----:B------:R-:W-:Y:S05]  /*8470*/  BRA `(.L_x_62) ;  /* 0xffffffb000587947 */ /* 0x000fea000383ffff */
.L_x_70:
[----:B-1----:R1:W2:Y:S02]  /*8480*/  SYNCS.PHASECHK.TRANS64.TRYWAIT P1, [R0+URZ+0x110], R2 ;  /* 0x00011002000075a7 */ /* 0x0022a400080211ff */
[----:B--2---:R-:W-:Y:S05]  /*8490*/  @!P1 NANOSLEEP.SYNCS 0x989680 ;  /* 0x009896800000995d */ /* 0x004fea0003900000 */
[----:B------:R-:W2:Y:S02]  /*84a0*/  @!P1 SYNCS.PHASECHK.TRANS64 P1, [R0+URZ+0x110], R2 ;  /* 0x00011002000095a7 */ /* 0x000ea400080210ff */
[----:B--2---:R-:W-:Y:S05]  /*84b0*/  @!P1 BRA `(.L_x_70) ;  /* 0xfffffffc00f09947 */ /* 0x004fea000383ffff */
[----:B------:R-:W-:Y:S05]  /*84c0*/  BRA `(.L_x_165) ;  /* 0xffffffb400cc7947 */ /* 0x000fea000383ffff */
.L_x_71:
[----:B------:R-:W-:-:S07]  /*84d0*/  MOV R2, UR31 ;  /* 0x0000001f00027c02 */ /* 0x000fce0008000f00 */
.L_x_166:
[----:B-1----:R1:W2:Y:S02]  /*84e0*/  SYNCS.PHASECHK.TRANS64.TRYWAIT P0, [R2+URZ+0x150], R0 ;  /* 0x00015000020075a7 */ /* 0x0022a400080011ff */
[----:B--2---:R-:W-:Y:S05]  /*84f0*/  @!P0 NANOSLEEP.SYNCS 0x989680 ;  /* 0x009896800000895d */ /* 0x004fea0003900000 */
[----:B------:R-:W2:Y:S02]  /*8500*/  @!P0 SYNCS.PHASECHK.TRANS64 P0, [R2+URZ+0x150], R0 ;  /* 0x00015000020085a7 */ /* 0x000ea400080010ff */
[----:B--2---:R-:W-:Y:S05]  /*8510*/  @!P0 BRA `(.L_x_166) ;  /* 0xfffffffc00f08947 */ /* 0x004fea000383ffff */
[----:B------:R-:W-:Y:S05]  /*8520*/  BRA `(.L_x_167) ;  /* 0xffffffb8001c7947 */ /* 0x000fea000383ffff */
.L_x_74:
[----:B------:R-:W-:Y:S07]  /*8530*/  MOV R0, UR5 ;  /* 0x0000000500007c02 */ /* 0x000fee0008000f00 */
.L_x_168:
[----:B-1----:R1:W2:Y:S02]  /*8540*/  SYNCS.PHASECHK.TRANS64.TRYWAIT P0, [R0+URZ], R2 ;  /* 0x00000002000075a7 */ /* 0x0022a400080011ff */
[----:B--2---:R-:W-:Y:S05]  /*8550*/  @!P0 NANOSLEEP.SYNCS 0x989680 ;  /* 0x009896800000895d */ /* 0x004fea0003900000 */
[----:B------:R-:W2:Y:S02]  /*8560*/  @!P0 SYNCS.PHASECHK.TRANS64 P0, [R0+URZ], R2 ;  /* 0x00000002000085a7 */ /* 0x000ea400080010ff */
[----:B--2---:R-:W-:Y:S05]  /*8570*/  @!P0 BRA `(.L_x_168) ;  /* 0xfffffffc00f08947 */ /* 0x004fea000383ffff */
[----:B------:R-:W-:Y:S05]  /*8580*/  BRA `(.L_x_73) ;  /* 0xffffffb800387947 */ /* 0x000fea000383ffff */
.L_x_77:
[----:B------:R-:W-:-:S07]  /*8590*/  MOV R0, UR4 ;  /* 0x0000000400007c02 */ /* 0x000fce0008000f00 */
.L_x_169:
[----:B--2---:R2:W4:Y:S02]  /*85a0*/  SYNCS.PHASECHK.TRANS64.TRYWAIT P0, [R0+URZ], R2 ;  /* 0x00000002000075a7 */ /* 0x00452400080011ff */
[----:B----4-:R-:W-:Y:S05]  /*85b0*/  @!P0 NANOSLEEP.SYNCS 0x989680 ;  /* 0x009896800000895d */ /* 0x010fea0003900000 */
[----:B------:R-:W4:Y:S02]  /*85c0*/  @!P0 SYNCS.PHASECHK.TRANS64 P0, [R0+URZ], R2 ;  /* 0x00000002000085a7 */ /* 0x000f2400080010ff */
[----:B----4-:R-:W-:Y:S05]  /*85d0*/  @!P0 BRA `(.L_x_169) ;  /* 0xfffffffc00f08947 */ /* 0x010fea000383ffff */
[----:B------:R-:W-:Y:S05]  /*85e0*/  BRA `(.L_x_170) ;  /* 0xffffffbc00147947 */ /* 0x000fea000383ffff */
.L_x_78:
[----:B------:R-:W-:-:S07]  /*85f0*/  MOV R0, UR5 ;  /* 0x0000000500007c02 */ /* 0x000fce0008000f00 */
.L_x_171:
[----:B-1----:R1:W2:Y:S02]  /*8600*/  SYNCS.PHASECHK.TRANS64.TRYWAIT P0, [R0+URZ], R3 ;  /* 0x00000003000075a7 */ /* 0x0022a400080011ff */
[----:B--2---:R-:W-:Y:S05]  /*8610*/  @!P0 NANOSLEEP.SYNCS 0x989680 ;  /* 0x009896800000895d */ /* 0x004fea0003900000 */
[----:B------:R-:W2:Y:S02]  /*8620*/  @!P0 SYNCS.PHASECHK.TRANS64 P0, [R0+URZ], R3 ;  /* 0x00000003000085a7 */ /* 0x000ea400080010ff */
[----:B--2---:R-:W-:Y:S05]  /*8630*/  @!P0 BRA `(.L_x_171) ;  /* 0xfffffffc00f08947 */ /* 0x004fea000383ffff */
[----:B------:R-:W-:Y:S05]  /*8640*/  BRA `(.L_x_172) ;  /* 0xffffffbc00207947 */ /* 0x000fea000383ffff */
.L_x_79:
[----:B------:R-:W-:-:S07]  /*8650*/  MOV R0, UR5 ;  /* 0x0000000500007c02 */ /* 0x000fce0008000f00 */
.L_x_173:
[----:B-1----:R1:W2:Y:S02]  /*8660*/  SYNCS.PHASECHK.TRANS64.TRYWAIT P0, [R0+URZ], R3 ;  /* 0x00000003000075a7 */ /* 0x0022a400080011ff */
[----:B--2---:R-:W-:Y:S05]  /*8670*/  @!P0 NANOSLEEP.SYNCS 0x989680 ;  /* 0x009896800000895d */ /* 0x004fea0003900000 */
[----:B------:R-:W2:Y:S02]  /*8680*/  @!P0 SYNCS.PHASECHK.TRANS64 P0, [R0+URZ], R3 ;  /* 0x00000003000085a7 */ /* 0x000ea400080010ff */
[----:B--2---:R-:W-:Y:S05]  /*8690*/  @!P0 BRA `(.L_x_173) ;  /* 0xfffffffc00f08947 */ /* 0x004fea000383ffff */
[----:B------:R-:W-:Y:S05]  /*86a0*/  BRA `(.L_x_174) ;  /* 0xffffffbc002c7947 */ /* 0x000fea000383ffff */
.L_x_80:
[----:B-1----:R-:W-:-:S07]  /*86b0*/  MOV R0, UR4 ;  /* 0x0000000400007c02 */ /* 0x002fce0008000f00 */
.L_x_175:
[----:B-1----:R1:W2:Y:S02]  /*86c0*/  SYNCS.PHASECHK.TRANS64.TRYWAIT P0, [R0+URZ], R2 ;  /* 0x00000002000075a7 */ /* 0x0022a400080011ff */
[----:B--2---:R-:W-:Y:S05]  /*86d0*/  @!P0 NANOSLEEP.SYNCS 0x989680 ;  /* 0x009896800000895d */ /* 0x004fea0003900000 */
[----:B------:R-:W2:Y:S02]  /*86e0*/  @!P0 SYNCS.PHASECHK.TRANS64 P0, [R0+URZ], R2 ;  /* 0x00000002000085a7 */ /* 0x000ea400080010ff */
[----:B--2---:R-:W-:Y:S05]  /*86f0*/  @!P0 BRA `(.L_x_175) ;  /* 0xfffffffc00f08947 */ /* 0x004fea000383ffff */
[----:B------:R-:W-:Y:S05]  /*8700*/  BRA `(.L_x_176) ;  /* 0xffffffbc00387947 */ /* 0x000fea000383ffff */
.L_x_85:
[----:B---3--:R3:W4:Y:S02]  /*8710*/  SYNCS.PHASECHK.TRANS64.TRYWAIT P0, [R12+URZ+0x110], R0 ;  /* 0x000110000c0075a7 */ /* 0x00872400080011ff */
[----:B----4-:R-:W-:Y:S05]  /*8720*/  @!P0 NANOSLEEP.SYNCS 0x989680 ;  /* 0x009896800000895d */ /* 0x010fea0003900000 */
[----:B------:R-:W4:Y:S02]  /*8730*/  @!P0 SYNCS.PHASECHK.TRANS64 P0, [R12+URZ+0x110], R0 ;  /* 0x000110000c0085a7 */ /* 0x000f2400080010ff */
[----:B----4-:R-:W-:Y:S05]  /*8740*/  @!P0 BRA `(.L_x_85) ;  /* 0xfffffffc00f08947 */ /* 0x010fea000383ffff */
[----:B------:R-:W-:Y:S05]  /*8750*/  BRA `(.L_x_177) ;  /* 0xffffffc000487947 */ /* 0x000fea000383ffff */
.L_x_88:
[----:B-1----:R-:W-:Y:S07]  /*8760*/  MOV R0, UR24 ;  /* 0x0000001800007c02 */ /* 0x002fee0008000f00 */
.L_x_178:
[----:B-1----:R1:W3:Y:S02]  /*8770*/  SYNCS.PHASECHK.TRANS64.TRYWAIT P2, [R0+URZ+0x108], R6 ;  /* 0x00010806000075a7 */ /* 0x0022e400080411ff */
[----:B---3--:R-:W-:Y:S05]  /*8780*/  @!P2 NANOSLEEP.SYNCS 0x989680 ;  /* 0x009896800000a95d */ /* 0x008fea0003900000 */
[----:B------:R-:W3:Y:S02]  /*8790*/  @!P2 SYNCS.PHASECHK.TRANS64 P2, [R0+URZ+0x108], R6 ;  /* 0x000108060000a5a7 */ /* 0x000ee400080410ff */
[----:B---3--:R-:W-:Y:S05]  /*87a0*/  @!P2 BRA `(.L_x_178) ;  /* 0xfffffffc00f0a947 */ /* 0x008fea000383ffff */
[----:B------:R-:W-:Y:S05]  /*87b0*/  BRA `(.L_x_87) ;  /* 0xffffffc400ac7947 */ /* 0x000fea000383ffff */
.L_x_91:
[----:B------:R-:W-:Y:S07]  /*87c0*/  MOV R0, UR4 ;  /* 0x0000000400007c02 */ /* 0x000fee0008000f00 */
.L_x_179:
[----:B-1----:R1:W3:Y:S02]  /*87d0*/  SYNCS.PHASECHK.TRANS64.TRYWAIT P0, [R0+URZ+0xe8], R9 ;  /* 0x0000e809000075a7 */ /* 0x0022e400080011ff */
[----:B---3--:R-:W-:Y:S05]  /*87e0*/  @!P0 NANOSLEEP.SYNCS 0x989680 ;  /* 0x009896800000895d */ /* 0x008fea0003900000 */
[----:B------:R-:W3:Y:S02]  /*87f0*/  @!P0 SYNCS.PHASECHK.TRANS64 P0, [R0+URZ+0xe8], R9 ;  /* 0x0000e809000085a7 */ /* 0x000ee400080010ff */
[----:B---3--:R-:W-:Y:S05]  /*8800*/  @!P0 BRA `(.L_x_179) ;  /* 0xfffffffc00f08947 */ /* 0x008fea000383ffff */
[----:B------:R-:W-:Y:S05]  /*8810*/  BRA `(.L_x_180) ;  /* 0xffffffc8000c7947 */ /* 0x000fea000383ffff */
.L_x_92:
[----:B------:R-:W-:Y:S07]  /*8820*/  MOV R6, UR5 ;  /* 0x0000000500067c02 */ /* 0x000fee0008000f00 */
.L_x_181:
[----:B-1----:R1:W3:Y:S02]  /*8830*/  SYNCS.PHASECHK.TRANS64.TRYWAIT P0, [R6+URZ+0xe8], R0 ;  /* 0x0000e800060075a7 */ /* 0x0022e400080011ff */
[----:B---3--:R-:W-:Y:S05]  /*8840*/  @!P0 NANOSLEEP.SYNCS 0x989680 ;  /* 0x009896800000895d */ /* 0x008fea0003900000 */
[----:B------:R-:W3:Y:S02]  /*8850*/  @!P0 SYNCS.PHASECHK.TRANS64 P0, [R6+URZ+0xe8], R0 ;  /* 0x0000e800060085a7 */ /* 0x000ee400080010ff */
[----:B---3--:R-:W-:Y:S05]  /*8860*/  @!P0 BRA `(.L_x_181) ;  /* 0xfffffffc00f08947 */ /* 0x008fea000383ffff */
[----:B------:R-:W-:Y:S05]  /*8870*/  BRA `(.L_x_182) ;  /* 0xffffffc800687947 */ /* 0x000fea000383ffff */
.L_x_94:
[----:B------:R-:W-:-:S07]  /*8880*/  MOV R0, UR4 ;  /* 0x0000000400007c02 */ /* 0x000fce0008000f00 */
.L_x_183:
[----:B-1----:R1:W4:Y:S02]  /*8890*/  SYNCS.PHASECHK.TRANS64.TRYWAIT P0, [R0+URZ], R2 ;  /* 0x00000002000075a7 */ /* 0x00232400080011ff */
[----:B----4-:R-:W-:Y:S05]  /*88a0*/  @!P0 NANOSLEEP.SYNCS 0x989680 ;  /* 0x009896800000895d */ /* 0x010fea0003900000 */
[----:B------:R-:W4:Y:S02]  /*88b0*/  @!P0 SYNCS.PHASECHK.TRANS64 P0, [R0+URZ], R2 ;  /* 0x00000002000085a7 */ /* 0x000f2400080010ff */
[----:B----4-:R-:W-:Y:S05]  /*88c0*/  @!P0 BRA `(.L_x_183) ;  /* 0xfffffffc00f08947 */ /* 0x010fea000383ffff */
[----:B------:R-:W-:Y:S05]  /*88d0*/  BRA `(.L_x_184) ;  /* 0xffffffc800f87947 */ /* 0x000fea000383ffff */
.L_x_95:
[----:B------:R-:W-:-:S07]  /*88e0*/  MOV R0, UR5 ;  /* 0x0000000500007c02 */ /* 0x000fce0008000f00 */
.L_x_185:
[----:B-1----:R1:W4:Y:S02]  /*88f0*/  SYNCS.PHASECHK.TRANS64.TRYWAIT P0, [R0+URZ], R2 ;  /* 0x00000002000075a7 */ /* 0x00232400080011ff */
[----:B----4-:R-:W-:Y:S05]  /*8900*/  @!P0 NANOSLEEP.SYNCS 0x989680 ;  /* 0x009896800000895d */ /* 0x010fea0003900000 */
[----:B------:R-:W4:Y:S02]  /*8910*/  @!P0 SYNCS.PHASECHK.TRANS64 P0, [R0+URZ], R2 ;  /* 0x00000002000085a7 */ /* 0x000f2400080010ff */
[----:B----4-:R-:W-:Y:S05]  /*8920*/  @!P0 BRA `(.L_x_185) ;  /* 0xfffffffc00f08947 */ /* 0x010fea000383ffff */
[----:B------:R-:W-:Y:S05]  /*8930*/  BRA `(.L_x_186) ;  /* 0xffffffcc00047947 */ /* 0x000fea000383ffff */
.L_x_97:
[----:B-1----:R1:W2:Y:S02]  /*8940*/  SYNCS.PHASECHK.TRANS64.TRYWAIT P0, [R0+URZ+0x110], R2 ;  /* 0x00011002000075a7 */ /* 0x0022a400080011ff */
[----:B--2---:R-:W-:Y:S05]  /*8950*/  @!P0 NANOSLEEP.SYNCS 0x989680 ;  /* 0x009896800000895d */ /* 0x004fea0003900000 */
[----:B------:R-:W2:Y:S02]  /*8960*/  @!P0 SYNCS.PHASECHK.TRANS64 P0, [R0+URZ+0x110], R2 ;  /* 0x00011002000085a7 */ /* 0x000ea400080010ff */
[----:B--2---:R-:W-:Y:S05]  /*8970*/  @!P0 BRA `(.L_x_97) ;  /* 0xfffffffc00f08947 */ /* 0x004fea000383ffff */
[----:B------:R-:W-:Y:S05]  /*8980*/  BRA `(.L_x_187) ;  /* 0xffffffcc00f07947 */ /* 0x000fea000383ffff */
.L_x_107:
[----:B-1----:R1:W3:Y:S02]  /*8990*/  SYNCS.PHASECHK.TRANS64.TRYWAIT P1, [R2+URZ+0xd0], R4 ;  /* 0x0000d004020075a7 */ /* 0x0022e400080211ff */
[----:B---3--:R-:W-:Y:S05]  /*89a0*/  @!P1 NANOSLEEP.SYNCS 0x989680 ;  /* 0x009896800000995d */ /* 0x008fea0003900000 */
[----:B------:R-:W3:Y:S02]  /*89b0*/  @!P1 SYNCS.PHASECHK.TRANS64 P1, [R2+URZ+0xd0], R4 ;  /* 0x0000d004020095a7 */ /* 0x000ee400080210ff */
[----:B---3--:R-:W-:Y:S05]  /*89c0*/  @!P1 BRA `(.L_x_107) ;  /* 0xfffffffc00f09947 */ /* 0x008fea000383ffff */
[----:B------:R-:W-:Y:S05]  /*89d0*/  BRA `(.L_x_106) ;  /* 0xffffffdc00607947 */ /* 0x000fea000383ffff */
.L_x_109:
[----:B-1----:R1:W2:Y:S02]  /*89e0*/  SYNCS.PHASECHK.TRANS64.TRYWAIT P0, [R27+URZ+0x130], R3 ;  /* 0x000130031b0075a7 */ /* 0x0022a400080011ff */
[----:B--2---:R-:W-:Y:S05]  /*89f0*/  @!P0 NANOSLEEP.SYNCS 0x989680 ;  /* 0x009896800000895d */ /* 0x004fea0003900000 */
[----:B------:R-:W2:Y:S02]  /*8a00*/  @!P0 SYNCS.PHASECHK.TRANS64 P0, [R27+URZ+0x130], R3 ;  /* 0x000130031b0085a7 */ /* 0x000ea400080010ff */
[----:B--2---:R-:W-:Y:S05]  /*8a10*/  @!P0 BRA `(.L_x_109) ;  /* 0xfffffffc00f08947 */ /* 0x004fea000383ffff */
[----:B------:R-:W-:Y:S05]  /*8a20*/  BRA `(.L_x_108) ;  /* 0xffffffdc00b07947 */ /* 0x000fea000383ffff */
.L_x_120:
[----:B-1----:R1:W2:Y:S02]  /*8a30*/  SYNCS.PHASECHK.TRANS64.TRYWAIT P0, [R2+URZ+0xd0], R63 ;  /* 0x0000d03f020075a7 */ /* 0x0022a400080011ff */
[----:B--2---:R-:W-:Y:S05]  /*8a40*/  @!P0 NANOSLEEP.SYNCS 0x989680 ;  /* 0x009896800000895d */ /* 0x004fea0003900000 */
[----:B------:R-:W2:Y:S02]  /*8a50*/  @!P0 SYNCS.PHASECHK.TRANS64 P0, [R2+URZ+0xd0], R63 ;  /* 0x0000d03f020085a7 */ /* 0x000ea400080010ff */
[----:B--2---:R-:W-:Y:S05]  /*8a60*/  @!P0 BRA `(.L_x_120) ;  /* 0xfffffffc00f08947 */ /* 0x004fea000383ffff */
[----:B------:R-:W-:Y:S05]  /*8a70*/  BRA `(.L_x_119) ;  /* 0xffffffe400c47947 */ /* 0x000fea000383ffff */
        .weak           $__internal_0_$__cuda_sm10x_tcgen05_guardrail_trap_col_being_dealloced_not_returned_by_alloc
        .type           $__internal_0_$__cuda_sm10x_tcgen05_guardrail_trap_col_being_dealloced_not_returned_by_alloc,@function
        .size           $__internal_0_$__cuda_sm10x_tcgen05_guardrail_trap_col_being_dealloced_not_returned_by_alloc,($__internal_1_$__cuda_sm10x_tcgen05_guardrail_trap_phase_invalid_during_alloc - $__internal_0_$__cuda_sm10x_tcgen05_guardrail_trap_col_being_dealloced_not_returned_by_alloc)
$__internal_0_$__cuda_sm10x_tcgen05_guardrail_trap_col_being_dealloced_not_returned_by_alloc:
[----:B------:R-:W-:Y:S05]  /*8a80*/  BPT.TRAP 0x1 ;  /* 0x000000040000795c */ /* 0x000fea0000300000 */
[----:B------:R-:W-:-:S04]  /*8a90*/  HFMA2 R3, -RZ, RZ, 0, 0 ;  /* 0x00000000ff037431 */ /* 0x000fc800000001ff */
[----:B------:R-:W-:Y:S05]  /*8aa0*/  RET.REL.NODEC R2 `(_ZN7cutlass13device_kernelINS_4gemm6kernel13GemmUniversalIN4cute5tupleIJiiiiEEENS1_10collective13CollectiveMmaINS1_35MainloopSm100TmaUmmaWarpSpecializedILi13ELi2ELi4ENS5_IJNS4_1CILi2EEESB_NSA_ILi1EEEEEEEENS5_IJNSA_ILi64EEESF_SF_EEENS_6half_tENS5_IJlSC_lEEESH_SI_NS4_8TiledMMAINS4_8MMA_AtomIJNS4_20SM100_MMA_F16BF16_SSISH_SH_fLi64ELi64ELNS4_4UMMA5MajorE0ELSN_0ELNSM_7ScaleInE0ELSO_0EEEEEENS4_6LayoutINS5_IJSC_SC_SC_EEENS5_IJNSA_ILi0EEEST_ST_EEEEENS5_IJNS4_10UnderscoreESW_SW_EEEEENS4_23SM90_TMA_LOAD_MULTICASTENS4_14ComposedLayoutINS4_7SwizzleILi3ELi4ELi3EEENS4_18smem_ptr_flag_bitsILi16EEENSR_INS5_IJNSA_ILi8EEESF_EEENS5_IJSF_SC_EEEEEEEvNS4_8identityESZ_S19_vS1A_EENS_8epilogue10collective18CollectiveEpilogueINS1C_23Sm100TmaWarpSpecializedILi3ELi2ELi16ELb1ELb0EEEJSG_NS5_IJNSR_ISF_SC_EENSR_INSA_ILi32EEESC_EEEEESH_SI_SH_SI_NS1C_6fusion15FusionCallbacksIS1G_NS1L_17LinearCombinationISH_fSH_fLNS_15FloatRoundStyleE2EEESG_S1K_JEEENS4_5SM1004TMEM4LOAD26SM100_TMEM_LOAD_16dp256b4xENS4_13SM90_TMA_LOADENS10_INS11_ILi2ELi4ELi3EEES14_NSR_INS5_IJS15_S1I_EEENS5_IJS1I_SC_EEEEEEENS4_17SM75_U32x4_LDSM_NENS4_14SM90_TMA_STOREES20_NS4_17SM90_U32x4_STSM_NENS4_39AutoVectorizingCopyWithAssumedAlignmentILi128EEEEEEvvEEEEvNT_6ParamsE) ;  /* 0xffffff7402547950 */ /* 0x000fea0003c3ffff */
        .weak           $__internal_1_$__cuda_sm10x_tcgen05_guardrail_trap_phase_invalid_during_alloc
        .type           $__internal_1_$__cuda_sm10x_tcgen05_guardrail_trap_phase_invalid_during_alloc,@function
        .size           $__internal_1_$__cuda_sm10x_tcgen05_guardrail_trap_phase_invalid_during_alloc,($__internal_2_$__cuda_sm10x_tcgen05_guardrail_trap_unallocated_columns_being_dealloced - $__internal_1_$__cuda_sm10x_tcgen05_guardrail_trap_phase_invalid_during_alloc)
$__internal_1_$__cuda_sm10x_tcgen05_guardrail_trap_phase_invalid_during_alloc:
[----:B------:R-:W-:Y:S05]  /*8ab0*/  BPT.TRAP 0x1 ;  /* 0x000000040000795c */ /* 0x000fea0000300000 */
[----:B------:R-:W-:-:S04]  /*8ac0*/  MOV R5, 0x0 ;  /* 0x0000000000057802 */ /* 0x000fc80000000f00 */
[----:B------:R-:W-:Y:S05]  /*8ad0*/  RET.REL.NODEC R4 `(_ZN7cutlass13device_kernelINS_4gemm6kernel13GemmUniversalIN4cute5tupleIJiiiiEEENS1_10collective13CollectiveMmaINS1_35MainloopSm100TmaUmmaWarpSpecializedILi13ELi2ELi4ENS5_IJNS4_1CILi2EEESB_NSA_ILi1EEEEEEEENS5_IJNSA_ILi64EEESF_SF_EEENS_6half_tENS5_IJlSC_lEEESH_SI_NS4_8TiledMMAINS4_8MMA_AtomIJNS4_20SM100_MMA_F16BF16_SSISH_SH_fLi64ELi64ELNS4_4UMMA5MajorE0ELSN_0ELNSM_7ScaleInE0ELSO_0EEEEEENS4_6LayoutINS5_IJSC_SC_SC_EEENS5_IJNSA_ILi0EEEST_ST_EEEEENS5_IJNS4_10UnderscoreESW_SW_EEEEENS4_23SM90_TMA_LOAD_MULTICASTENS4_14ComposedLayoutINS4_7SwizzleILi3ELi4ELi3EEENS4_18smem_ptr_flag_bitsILi16EEENSR_INS5_IJNSA_ILi8EEESF_EEENS5_IJSF_SC_EEEEEEEvNS4_8identityESZ_S19_vS1A_EENS_8epilogue10collective18CollectiveEpilogueINS1C_23Sm100TmaWarpSpecializedILi3ELi2ELi16ELb1ELb0EEEJSG_NS5_IJNSR_ISF_SC_EENSR_INSA_ILi32EEESC_EEEEESH_SI_SH_SI_NS1C_6fusion15FusionCallbacksIS1G_NS1L_17LinearCombinationISH_fSH_fLNS_15FloatRoundStyleE2EEESG_S1K_JEEENS4_5SM1004TMEM4LOAD26SM100_TMEM_LOAD_16dp256b4xENS4_13SM90_TMA_LOADENS10_INS11_ILi2ELi4ELi3EEES14_NSR_INS5_IJS15_S1I_EEENS5_IJS1I_SC_EEEEEEENS4_17SM75_U32x4_LDSM_NENS4_14SM90_TMA_STOREES20_NS4_17SM90_U32x4_STSM_NENS4_39AutoVectorizingCopyWithAssumedAlignmentILi128EEEEEEvvEEEEvNT_6ParamsE) ;  /* 0xffffff7404487950 */ /* 0x000fea0003c3ffff */
        .weak           $__internal_2_$__cuda_sm10x_tcgen05_guardrail_trap_unallocated_columns_being_dealloced
        .type           $__internal_2_$__cuda_sm10x_tcgen05_guardrail_trap_unallocated_columns_being_dealloced,@function
        .size           $__internal_2_$__cuda_sm10x_tcgen05_guardrail_trap_unallocated_columns_being_dealloced,(.L_x_189 - $__internal_2_$__cuda_sm10x_tcgen05_guardrail_trap_unallocated_columns_being_dealloced)
$__internal_2_$__cuda_sm10x_tcgen05_guardrail_trap_unallocated_columns_being_dealloced:
[----:B------:R-:W-:Y:S05]  /*8ae0*/  BPT.TRAP 0x1 ;  /* 0x000000040000795c */ /* 0x000fea0000300000 */
[----:B------:R-:W-:-:S04]  /*8af0*/  HFMA2 R3, -RZ, RZ, 0, 0 ;  /* 0x00000000ff037431 */ /* 0x000fc800000001ff */
[----:B------:R-:W-:Y:S05]  /*8b00*/  RET.REL.NODEC R2 `(_ZN7cutlass13device_kernelINS_4gemm6kernel13GemmUniversalIN4cute5tupleIJiiiiEEENS1_10collective13CollectiveMmaINS1_35MainloopSm100TmaUmmaWarpSpecializedILi13ELi2ELi4ENS5_IJNS4_1CILi2EEESB_NSA_ILi1EEEEEEEENS5_IJNSA_ILi64EEESF_SF_EEENS_6half_tENS5_IJlSC_lEEESH_SI_NS4_8TiledMMAINS4_8MMA_AtomIJNS4_20SM100_MMA_F16BF16_SSISH_SH_fLi64ELi64ELNS4_4UMMA5MajorE0ELSN_0ELNSM_7ScaleInE0ELSO_0EEEEEENS4_6LayoutINS5_IJSC_SC_SC_EEENS5_IJNSA_ILi0EEEST_ST_EEEEENS5_IJNS4_10UnderscoreESW_SW_EEEEENS4_23SM90_TMA_LOAD_MULTICASTENS4_14ComposedLayoutINS4_7SwizzleILi3ELi4ELi3EEENS4_18smem_ptr_flag_bitsILi16EEENSR_INS5_IJNSA_ILi8EEESF_EEENS5_IJSF_SC_EEEEEEEvNS4_8identityESZ_S19_vS1A_EENS_8epilogue10collective18CollectiveEpilogueINS1C_23Sm100TmaWarpSpecializedILi3ELi2ELi16ELb1ELb0EEEJSG_NS5_IJNSR_ISF_SC_EENSR_INSA_ILi32EEESC_EEEEESH_SI_SH_SI_NS1C_6fusion15FusionCallbacksIS1G_NS1L_17LinearCombinationISH_fSH_fLNS_15FloatRoundStyleE2EEESG_S1K_JEEENS4_5SM1004TMEM4LOAD26SM100_TMEM_LOAD_16dp256b4xENS4_13SM90_TMA_LOADENS10_INS11_ILi2ELi4ELi3EEES14_NSR_INS5_IJS15_S1I_EEENS5_IJS1I_SC_EEEEEEENS4_17SM75_U32x4_LDSM_NENS4_14SM90_TMA_STOREES20_NS4_17SM90_U32x4_STSM_NENS4_39AutoVectorizingCopyWithAssumedAlignmentILi128EEEEEEvvEEEEvNT_6ParamsE) ;  /* 0xffffff74023c7950 */ /* 0x000fea0003c3ffff */
.L_x_188:
[----:B------:R-:W-:-:S00]  /*8b10*/  BRA `(.L_x_188) ;  /* 0xfffffffc00fc7947 */ /* 0x000fc0000383ffff */
[----:B------:R-:W-:-:S00]  /*8b20*/  NOP ;  /* 0x0000000000007918 */ /* 0x000fc00000000000 */
        /* <DEDUP_REMOVED lines=13> */
.L_x_189:


//--------------------- .nv.global.init           --------------------------
	.section	.nv.global.init,"aw",@progbits
.nv.global.init:
	.type		$str$27,@object
	.size		$str$27,($str$28 - $str$27)
$str$27:
        /*0000*/ 	.byte	0x28, 0x61, 0x64, 0x64, 0x72, 0x65, 0x73, 0x73, 0x20, 0x26, 0x20, 0x6d, 0x61, 0x73, 0x6b, 0x29
        /*0010*/ 	.byte	0x20, 0x3d, 0x3d, 0x20, 0x30, 0x00
	.type		$str$28,@object
	.size		$str$28,($str$26 - $str$28)
$str$28:
        /*0016*/ 	.byte	0x2f, 0x74, 0x6d, 0x70, 0x2f, 0x63, 0x75, 0x74, 0x6c, 0x61, 0x73, 0x73, 0x5f, 0x73, 0x77, 0x65
        /*0026*/ 	.byte	0x65, 0x70, 0x5f, 0x73, 0x72, 0x63, 0x2f, 0x69, 0x6e, 0x63, 0x6c, 0x75, 0x64, 0x65, 0x2f, 0x63
        /*0036*/ 	.byte	0x75, 0x74, 0x65, 0x2f, 0x70, 0x6f, 0x69, 0x6e, 0x74, 0x65, 0x72, 0x5f, 0x66, 0x6c, 0x61, 0x67
        /*0046*/ 	.byte	0x67, 0x65, 0x64, 0x2e, 0x68, 0x70, 0x70, 0x00
	.type		$str$26,@object
	.size		$str$26,($str$25 - $str$26)
$str$26:
        /*004e*/ 	.byte	0x2f, 0x74, 0x6d, 0x70, 0x2f, 0x63, 0x75, 0x74, 0x6c, 0x61, 0x73, 0x73, 0x5f, 0x73, 0x77, 0x65
        /*005e*/ 	.byte	0x65, 0x70, 0x5f, 0x73, 0x72, 0x63, 0x2f, 0x69, 0x6e, 0x63, 0x6c, 0x75, 0x64, 0x65, 0x2f, 0x63
        /*006e*/ 	.byte	0x75, 0x74, 0x65, 0x2f, 0x61, 0x74, 0x6f, 0x6d, 0x2f, 0x63, 0x6f, 0x70, 0x79, 0x5f, 0x74, 0x72
        /*007e*/ 	.byte	0x61, 0x69, 0x74, 0x73, 0x5f, 0x73, 0x6d, 0x31, 0x30, 0x30, 0x2e, 0x68, 0x70, 0x70, 0x00
	.type		$str$25,@object
	.size		$str$25,(__unnamed_1 - $str$25)
$str$25:
        /*008d*/ 	.byte	0x28, 0x28, 0x75, 0x69, 0x6e, 0x74, 0x33, 0x32, 0x5f, 0x74, 0x28, 0x74, 0x68, 0x72, 0x65, 0x61
        /*009d*/ 	.byte	0x64, 0x49, 0x64, 0x78, 0x2e, 0x78, 0x29, 0x20, 0x2f, 0x20, 0x33, 0x32, 0x29, 0x20, 0x25, 0x20
        /*00ad*/ 	.byte	0x34, 0x29, 0x20, 0x3d, 0x3d, 0x20, 0x28, 0x28, 0x28, 0x74, 0x6d, 0x65, 0x6d, 0x5f, 0x61, 0x64
        /*00bd*/ 	.byte	0x64, 0x72, 0x20, 0x3e, 0x3e, 0x20, 0x31, 0x36, 0x29, 0x20, 0x2f, 0x20, 0x33, 0x32, 0x29, 0x20
        /*00cd*/ 	.byte	0x25, 0x20, 0x34, 0x29, 0x00
	.type		__unnamed_1,@object
	.size		__unnamed_1,(__unnamed_2 - __unnamed_1)
__unnamed_1:
        /*00d2*/ 	.byte	0x61, 0x75, 0x74, 0x6f, 0x20, 0x63, 0x75, 0x74, 0x65, 0x3a, 0x3a, 0x61, 0x73, 0x5f, 0x70, 0x6f
        /* <DEDUP_REMOVED lines=24> */
        /*0262*/ 	.byte	0x3e, 0x3e, 0x3e, 0x5d, 0x00
	.type		__unnamed_2,@object
	.size		__unnamed_2,(.L_2 - __unnamed_2)
__unnamed_2:
        /* <DEDUP_REMOVED lines=46> */
.L_2:


//--------------------- .nv.shared._ZN7cutlass13device_kernelINS_4gemm6kernel13GemmUniversalIN4cute5tupleIJiiiiEEENS1_10collective13CollectiveMmaINS1_35MainloopSm100TmaUmmaWarpSpecializedILi13ELi2ELi4ENS5_IJNS4_1CILi2EEESB_NSA_ILi1EEEEEEEENS5_IJNSA_ILi64EEESF_SF_EEENS_6half_tENS5_IJlSC_lEEESH_SI_NS4_8TiledMMAINS4_8MMA_AtomIJNS4_20SM100_MMA_F16BF16_SSISH_SH_fLi64ELi64ELNS4_4UMMA5MajorE0ELSN_0ELNSM_7ScaleInE0ELSO_0EEEEEENS4_6LayoutINS5_IJSC_SC_SC_EEENS5_IJNSA_ILi0EEEST_ST_EEEEENS5_IJNS4_10UnderscoreESW_SW_EEEEENS4_23SM90_TMA_LOAD_MULTICASTENS4_14ComposedLayoutINS4_7SwizzleILi3ELi4ELi3EEENS4_18smem_ptr_flag_bitsILi16EEENSR_INS5_IJNSA_ILi8EEESF_EEENS5_IJSF_SC_EEEEEEEvNS4_8identityESZ_S19_vS1A_EENS_8epilogue10collective18CollectiveEpilogueINS1C_23Sm100TmaWarpSpecializedILi3ELi2ELi16ELb1ELb0EEEJSG_NS5_IJNSR_ISF_SC_EENSR_INSA_ILi32EEESC_EEEEESH_SI_SH_SI_NS1C_6fusion15FusionCallbacksIS1G_NS1L_17LinearCombinationISH_fSH_fLNS_15FloatRoundStyleE2EEESG_S1K_JEEENS4_5SM1004TMEM4LOAD26SM100_TMEM_LOAD_16dp256b4xENS4_13SM90_TMA_LOADENS10_INS11_ILi2ELi4ELi3EEES14_NSR_INS5_IJS15_S1I_EEENS5_IJS1I_SC_EEEEEEENS4_17SM75_U32x4_LDSM_NENS4_14SM90_TMA_STOREES20_NS4_17SM90_U32x4_STSM_NENS4_39AutoVectorizingCopyWithAssumedAlignmentILi128EEEEEEvvEEEEvNT_6ParamsE --------------------------
	.section	.nv.shared._ZN7cutlass13device_kernelINS_4gemm6kernel13GemmUniversalIN4cute5tupleIJiiiiEEENS1_10collective13CollectiveMmaINS1_35MainloopSm100TmaUmmaWarpSpecializedILi13ELi2ELi4ENS5_IJNS4_1CILi2EEESB_NSA_ILi1EEEEEEEENS5_IJNSA_ILi64EEESF_SF_EEENS_6half_tENS5_IJlSC_lEEESH_SI_NS4_8TiledMMAINS4_8MMA_AtomIJNS4_20SM100_MMA_F16BF16_SSISH_SH_fLi64ELi64ELNS4_4UMMA5MajorE0ELSN_0ELNSM_7ScaleInE0ELSO_0EEEEEENS4_6LayoutINS5_IJSC_SC_SC_EEENS5_IJNSA_ILi0EEEST_ST_EEEEENS5_IJNS4_10UnderscoreESW_SW_EEEEENS4_23SM90_TMA_LOAD_MULTICASTENS4_14ComposedLayoutINS4_7SwizzleILi3ELi4ELi3EEENS4_18smem_ptr_flag_bitsILi16EEENSR_INS5_IJNSA_ILi8EEESF_EEENS5_IJSF_SC_EEEEEEEvNS4_8identityESZ_S19_vS1A_EENS_8epilogue10collective18CollectiveEpilogueINS1C_23Sm100TmaWarpSpecializedILi3ELi2ELi16ELb1ELb0EEEJSG_NS5_IJNSR_ISF_SC_EENSR_INSA_ILi32EEESC_EEEEESH_SI_SH_SI_NS1C_6fusion15FusionCallbacksIS1G_NS1L_17LinearCombinationISH_fSH_fLNS_15FloatRoundStyleE2EEESG_S1K_JEEENS4_5SM1004TMEM4LOAD26SM100_TMEM_LOAD_16dp256b4xENS4_13SM90_TMA_LOADENS10_INS11_ILi2ELi4ELi3EEES14_NSR_INS5_IJS15_S1I_EEENS5_IJS1I_SC_EEEEEEENS4_17SM75_U32x4_LDSM_NENS4_14SM90_TMA_STOREES20_NS4_17SM90_U32x4_STSM_NENS4_39AutoVectorizingCopyWithAssumedAlignmentILi128EEEEEEvvEEEEvNT_6ParamsE,"aw",@nobits
	.sectionflags	@""
	.align	16
	.zero		1024


//--------------------- .nv.shared.reserved.0     --------------------------
	.section	.nv.shared.reserved.0,"aw",@nobits
	.weak		__nv_reservedSMEM_offset_0_alias
	.size		__nv_reservedSMEM_offset_0_alias, 0, 64
	.other		__nv_reservedSMEM_offset_0_alias,@"STO_CUDA_RESERVED_SHARED STV_DEFAULT"
__nv_reservedSMEM_offset_0_alias:
	.zero		0
.nv.shared.reserved.0:
	.zero		64
	.weak		__nv_reservedSMEM_tcgen05_partition
	.type		__nv_reservedSMEM_tcgen05_partition,@object
	.size		__nv_reservedSMEM_tcgen05_partition,(.L_0 - __nv_reservedSMEM_tcgen05_partition)
__nv_reservedSMEM_tcgen05_partition:
	.zero		32
.L_0:


//--------------------- .nv.global                --------------------------
	.section	.nv.global,"aw",@nobits
.nv.global:
	.type		_ZN39_INTERNAL_40d81279_4_k_cu_a508d905_68444cute1_E,@object
	.size		_ZN39_INTERNAL_40d81279_4_k_cu_a508d905_68444cute1_E,(_ZN39_INTERNAL_40d81279_4_k_cu_a508d905_68444cuda3std3__45__cpo6cbeginE - _ZN39_INTERNAL_40d81279_4_k_cu_a508d905_68444cute1_E)
_ZN39_INTERNAL_40d81279_4_k_cu_a508d905_68444cute1_E:
	.zero		1
	.type		_ZN39_INTERNAL_40d81279_4_k_cu_a508d905_68444cuda3std3__45__cpo6cbeginE,@object
	.size		_ZN39_INTERNAL_40d81279_4_k_cu_a508d905_68444cuda3std3__45__cpo6cbeginE,(_ZN39_INTERNAL_40d81279_4_k_cu_a508d905_68444cuda3std3__48in_placeE - _ZN39_INTERNAL_40d81279_4_k_cu_a508d905_68444cuda3std3__45__cpo6cbeginE)
_ZN39_INTERNAL_40d81279_4_k_cu_a508d905_68444cuda3std3__45__cpo6cbeginE:
	.zero		1
	.type		_ZN39_INTERNAL_40d81279_4_k_cu_a508d905_68444cuda3std3__48in_placeE,@object
	.size		_ZN39_INTERNAL_40d81279_4_k_cu_a508d905_68444cuda3std3__48in_placeE,(_ZN39_INTERNAL_40d81279_4_k_cu_a508d905_68444cuda3std6ranges3__45__cpo9iter_moveE - _ZN39_INTERNAL_40d81279_4_k_cu_a508d905_68444cuda3std3__48in_placeE)
_ZN39_INTERNAL_40d81279_4_k_cu_a508d905_68444cuda3std3__48in_placeE:
	.zero		1
	.type		_ZN39_INTERNAL_40d81279_4_k_cu_a508d905_68444cuda3std6ranges3__45__cpo9iter_moveE,@object
	.size		_ZN39_INTERNAL_40d81279_4_k_cu_a508d905_68444cuda3std6ranges3__45__cpo9iter_moveE,(_ZN39_INTERNAL_40d81279_4_k_cu_a508d905_68444cuda3std3__45__cpo5beginE - _ZN39_INTERNAL_40d81279_4_k_cu_a508d905_68444cuda3std6ranges3__45__cpo9iter_moveE)
_ZN39_INTERNAL_40d81279_4_k_cu_a508d905_68444cuda3std6ranges3__45__cpo9iter_moveE:
	.zero		1
	.type		_ZN39_INTERNAL_40d81279_4_k_cu_a508d905_68444cuda3std3__45__cpo5beginE,@object
	.size		_ZN39_INTERNAL_40d81279_4_k_cu_a508d905_68444cuda3std3__45__cpo5beginE,(_ZN39_INTERNAL_40d81279_4_k_cu_a508d905_68444cuda3std3__441_GLOBAL__N__40d81279_4_k_cu_a508d905_68446ignoreE - _ZN39_INTERNAL_40d81279_4_k_cu_a508d905_68444cuda3std3__45__cpo5beginE)
_ZN39_INTERNAL_40d81279_4_k_cu_a508d905_68444cuda3std3__45__cpo5beginE:
	.zero		1
	.type		_ZN39_INTERNAL_40d81279_4_k_cu_a508d905_68444cuda3std3__441_GLOBAL__N__40d81279_4_k_cu_a508d905_68446ignoreE,@object
	.size		_ZN39_INTERNAL_40d81279_4_k_cu_a508d905_68444cuda3std3__441_GLOBAL__N__40d81279_4_k_cu_a508d905_68446ignoreE,(_ZN39_INTERNAL_40d81279_4_k_cu_a508d905_68444cute7productE - _ZN39_INTERNAL_40d81279_4_k_cu_a508d905_68444cuda3std3__441_GLOBAL__N__40d81279_4_k_cu_a508d905_68446ignoreE)
_ZN39_INTERNAL_40d81279_4_k_cu_a508d905_68444cuda3std3__441_GLOBAL__N__40d81279_4_k_cu_a508d905_68446ignoreE:
	.zero		1
	.type		_ZN39_INTERNAL_40d81279_4_k_cu_a508d905_68444cute7productE,@object
	.size		_ZN39_INTERNAL_40d81279_4_k_cu_a508d905_68444cute7productE,(_ZN39_INTERNAL_40d81279_4_k_cu_a508d905_68444cuda3std3__45__cpo3endE - _ZN39_INTERNAL_40d81279_4_k_cu_a508d905_68444cute7productE)
_ZN39_INTERNAL_40d81279_4_k_cu_a508d905_68444cute7productE:
	.zero		1
	.type		_ZN39_INTERNAL_40d81279_4_k_cu_a508d905_68444cuda3std3__45__cpo3endE,@object
	.size		_ZN39_INTERNAL_40d81279_4_k_cu_a508d905_68444cuda3std3__45__cpo3endE,(_ZN39_INTERNAL_40d81279_4_k_cu_a508d905_68444cuda3std3__419piecewise_constructE - _ZN39_INTERNAL_40d81279_4_k_cu_a508d905_68444cuda3std3__45__cpo3endE)
_ZN39_INTERNAL_40d81279_4_k_cu_a508d905_68444cuda3std3__45__cpo3endE:
	.zero		1
	.type		_ZN39_INTERNAL_40d81279_4_k_cu_a508d905_68444cuda3std3__419piecewise_constructE,@object
	.size		_ZN39_INTERNAL_40d81279_4_k_cu_a508d905_68444cuda3std3__419piecewise_constructE,(_ZN39_INTERNAL_40d81279_4_k_cu_a508d905_68444cuda3std3__45__cpo4cendE - _ZN39_INTERNAL_40d81279_4_k_cu_a508d905_68444cuda3std3__419piecewise_constructE)
_ZN39_INTERNAL_40d81279_4_k_cu_a508d905_68444cuda3std3__419piecewise_constructE:
	.zero		1
	.type		_ZN39_INTERNAL_40d81279_4_k_cu_a508d905_68444cuda3std3__45__cpo4cendE,@object
	.size		_ZN39_INTERNAL_40d81279_4_k_cu_a508d905_68444cuda3std3__45__cpo4cendE,(_ZN39_INTERNAL_40d81279_4_k_cu_a508d905_68444cuda3std6ranges3__45__cpo4swapE - _ZN39_INTERNAL_40d81279_4_k_cu_a508d905_68444cuda3std3__45__cpo4cendE)
_ZN39_INTERNAL_40d81279_4_k_cu_a508d905_68444cuda3std3__45__cpo4cendE:
	.zero		1
	.type		_ZN39_INTERNAL_40d81279_4_k_cu_a508d905_68444cuda3std6ranges3__45__cpo4swapE,@object
	.size		_ZN39_INTERNAL_40d81279_4_k_cu_a508d905_68444cuda3std6ranges3__45__cpo4swapE,(.L_10 - _ZN39_INTERNAL_40d81279_4_k_cu_a508d905_68444cuda3std6ranges3__45__cpo4swapE)
_ZN39_INTERNAL_40d81279_4_k_cu_a508d905_68444cuda3std6ranges3__45__cpo4swapE:
	.zero		1
.L_10:


//--------------------- .nv.constant0._ZN7cutlass13device_kernelINS_4gemm6kernel13GemmUniversalIN4cute5tupleIJiiiiEEENS1_10collective13CollectiveMmaINS1_35MainloopSm100TmaUmmaWarpSpecializedILi13ELi2ELi4ENS5_IJNS4_1CILi2EEESB_NSA_ILi1EEEEEEEENS5_IJNSA_ILi64EEESF_SF_EEENS_6half_tENS5_IJlSC_lEEESH_SI_NS4_8TiledMMAINS4_8MMA_AtomIJNS4_20SM100_MMA_F16BF16_SSISH_SH_fLi64ELi64ELNS4_4UMMA5MajorE0ELSN_0ELNSM_7ScaleInE0ELSO_0EEEEEENS4_6LayoutINS5_IJSC_SC_SC_EEENS5_IJNSA_ILi0EEEST_ST_EEEEENS5_IJNS4_10UnderscoreESW_SW_EEEEENS4_23SM90_TMA_LOAD_MULTICASTENS4_14ComposedLayoutINS4_7SwizzleILi3ELi4ELi3EEENS4_18smem_ptr_flag_bitsILi16EEENSR_INS5_IJNSA_ILi8EEESF_EEENS5_IJSF_SC_EEEEEEEvNS4_8identityESZ_S19_vS1A_EENS_8epilogue10collective18CollectiveEpilogueINS1C_23Sm100TmaWarpSpecializedILi3ELi2ELi16ELb1ELb0EEEJSG_NS5_IJNSR_ISF_SC_EENSR_INSA_ILi32EEESC_EEEEESH_SI_SH_SI_NS1C_6fusion15FusionCallbacksIS1G_NS1L_17LinearCombinationISH_fSH_fLNS_15FloatRoundStyleE2EEESG_S1K_JEEENS4_5SM1004TMEM4LOAD26SM100_TMEM_LOAD_16dp256b4xENS4_13SM90_TMA_LOADENS10_INS11_ILi2ELi4ELi3EEES14_NSR_INS5_IJS15_S1I_EEENS5_IJS1I_SC_EEEEEEENS4_17SM75_U32x4_LDSM_NENS4_14SM90_TMA_STOREES20_NS4_17SM90_U32x4_STSM_NENS4_39AutoVectorizingCopyWithAssumedAlignmentILi128EEEEEEvvEEEEvNT_6ParamsE --------------------------
	.section	.nv.constant0._ZN7cutlass13device_kernelINS_4gemm6kernel13GemmUniversalIN4cute5tupleIJiiiiEEENS1_10collective13CollectiveMmaINS1_35MainloopSm100TmaUmmaWarpSpecializedILi13ELi2ELi4ENS5_IJNS4_1CILi2EEESB_NSA_ILi1EEEEEEEENS5_IJNSA_ILi64EEESF_SF_EEENS_6half_tENS5_IJlSC_lEEESH_SI_NS4_8TiledMMAINS4_8MMA_AtomIJNS4_20SM100_MMA_F16BF16_SSISH_SH_fLi64ELi64ELNS4_4UMMA5MajorE0ELSN_0ELNSM_7ScaleInE0ELSO_0EEEEEENS4_6LayoutINS5_IJSC_SC_SC_EEENS5_IJNSA_ILi0EEEST_ST_EEEEENS5_IJNS4_10UnderscoreESW_SW_EEEEENS4_23SM90_TMA_LOAD_MULTICASTENS4_14ComposedLayoutINS4_7SwizzleILi3ELi4ELi3EEENS4_18smem_ptr_flag_bitsILi16EEENSR_INS5_IJNSA_ILi8EEESF_EEENS5_IJSF_SC_EEEEEEEvNS4_8identityESZ_S19_vS1A_EENS_8epilogue10collective18CollectiveEpilogueINS1C_23Sm100TmaWarpSpecializedILi3ELi2ELi16ELb1ELb0EEEJSG_NS5_IJNSR_ISF_SC_EENSR_INSA_ILi32EEESC_EEEEESH_SI_SH_SI_NS1C_6fusion15FusionCallbacksIS1G_NS1L_17LinearCombinationISH_fSH_fLNS_15FloatRoundStyleE2EEESG_S1K_JEEENS4_5SM1004TMEM4LOAD26SM100_TMEM_LOAD_16dp256b4xENS4_13SM90_TMA_LOADENS10_INS11_ILi2ELi4ELi3EEES14_NSR_INS5_IJS15_S1I_EEENS5_IJS1I_SC_EEEEEEENS4_17SM75_U32x4_LDSM_NENS4_14SM90_TMA_STOREES20_NS4_17SM90_U32x4_STSM_NENS4_39AutoVectorizingCopyWithAssumedAlignmentILi128EEEEEEvvEEEEvNT_6ParamsE,"a",@progbits
	.sectionflags	@""
	.align	4
.nv.constant0._ZN7cutlass13device_kernelINS_4gemm6kernel13GemmUniversalIN4cute5tupleIJiiiiEEENS1_10collective13CollectiveMmaINS1_35MainloopSm100TmaUmmaWarpSpecializedILi13ELi2ELi4ENS5_IJNS4_1CILi2EEESB_NSA_ILi1EEEEEEEENS5_IJNSA_ILi64EEESF_SF_EEENS_6half_tENS5_IJlSC_lEEESH_SI_NS4_8TiledMMAINS4_8MMA_AtomIJNS4_20SM100_MMA_F16BF16_SSISH_SH_fLi64ELi64ELNS4_4UMMA5MajorE0ELSN_0ELNSM_7ScaleInE0ELSO_0EEEEEENS4_6LayoutINS5_IJSC_SC_SC_EEENS5_IJNSA_ILi0EEEST_ST_EEEEENS5_IJNS4_10UnderscoreESW_SW_EEEEENS4_23SM90_TMA_LOAD_MULTICASTENS4_14ComposedLayoutINS4_7SwizzleILi3ELi4ELi3EEENS4_18smem_ptr_flag_bitsILi16EEENSR_INS5_IJNSA_ILi8EEESF_EEENS5_IJSF_SC_EEEEEEEvNS4_8identityESZ_S19_vS1A_EENS_8epilogue10collective18CollectiveEpilogueINS1C_23Sm100TmaWarpSpecializedILi3ELi2ELi16ELb1ELb0EEEJSG_NS5_IJNSR_ISF_SC_EENSR_INSA_ILi32EEESC_EEEEESH_SI_SH_SI_NS1C_6fusion15FusionCallbacksIS1G_NS1L_17LinearCombinationISH_fSH_fLNS_15FloatRoundStyleE2EEESG_S1K_JEEENS4_5SM1004TMEM4LOAD26SM100_TMEM_LOAD_16dp256b4xENS4_13SM90_TMA_LOADENS10_INS11_ILi2ELi4ELi3EEES14_NSR_INS5_IJS15_S1I_EEENS5_IJS1I_SC_EEEEEEENS4_17SM75_U32x4_LDSM_NENS4_14SM90_TMA_STOREES20_NS4_17SM90_U32x4_STSM_NENS4_39AutoVectorizingCopyWithAssumedAlignmentILi128EEEEEEvvEEEEvNT_6ParamsE:
	.zero		2944


//--------------------- SYMBOLS --------------------------

	.type		.nv.reservedSmem.offset0,@object
	.size		.nv.reservedSmem.offset0,0x4
	.type		.nv.reservedSmem.cap,@object
	.size		.nv.reservedSmem.cap,0x4
	.type		__assertfail,@function
